//
// Generated by NVIDIA NVVM Compiler
//
// Compiler Build ID: CL-36424714
// Cuda compilation tools, release 13.0, V13.0.88
// Based on NVVM 20.0.0
//

.version 9.0
.target sm_100
.address_size 64

	// .globl	_Z12init_rows_NWPii

.visible .entry _Z12init_rows_NWPii(
	.param .u64 .ptr .align 1 _Z12init_rows_NWPii_param_0,
	.param .u32 _Z12init_rows_NWPii_param_1
)
{
	.reg .pred 	%p<7>;
	.reg .b32 	%r<16>;
	.reg .b64 	%rd<7>;

	ld.param.u64 	%rd2, [_Z12init_rows_NWPii_param_0];
	ld.param.u32 	%r4, [_Z12init_rows_NWPii_param_1];
	cvta.to.global.u64 	%rd1, %rd2;
	mov.u32 	%r5, %ctaid.y;
	mov.u32 	%r6, %ntid.y;
	mov.u32 	%r7, %tid.y;
	mad.lo.s32 	%r8, %r5, %r6, %r7;
	mov.u32 	%r9, %ctaid.x;
	mov.u32 	%r10, %ntid.x;
	mov.u32 	%r11, %tid.x;
	mov.u32 	%r12, %nctaid.x;
	mad.lo.s32 	%r13, %r8, %r12, %r9;
	mad.lo.s32 	%r1, %r13, %r10, %r11;
	div.s32 	%r2, %r1, %r4;
	mul.lo.s32 	%r14, %r2, %r4;
	sub.s32 	%r3, %r1, %r14;
	setp.ne.s32 	%p1, %r2, 0;
	setp.lt.s32 	%p2, %r3, 1;
	or.pred  	%p3, %p1, %p2;
	@%p3 bra 	$L__BB0_2;
	mul.wide.u32 	%rd3, %r3, 4;
	add.s64 	%rd4, %rd1, %rd3;
	st.global.u32 	[%rd4], %r1;
$L__BB0_2:
	setp.ne.s32 	%p4, %r3, 0;
	setp.lt.s32 	%p5, %r2, 1;
	or.pred  	%p6, %p5, %p4;
	@%p6 bra 	$L__BB0_4;
	mul.wide.s32 	%rd5, %r14, 4;
	add.s64 	%rd6, %rd1, %rd5;
	st.global.u32 	[%rd6], %r2;
$L__BB0_4:
	ret;

}
	// .globl	_Z15init_columns_NWPii
.visible .entry _Z15init_columns_NWPii(
	.param .u64 .ptr .align 1 _Z15init_columns_NWPii_param_0,
	.param .u32 _Z15init_columns_NWPii_param_1
)
{
	.reg .pred 	%p<4>;
	.reg .b32 	%r<16>;
	.reg .b64 	%rd<5>;

	ld.param.u64 	%rd1, [_Z15init_columns_NWPii_param_0];
	ld.param.u32 	%r2, [_Z15init_columns_NWPii_param_1];
	mov.u32 	%r3, %ctaid.y;
	mov.u32 	%r4, %ntid.y;
	mov.u32 	%r5, %tid.y;
	mad.lo.s32 	%r6, %r3, %r4, %r5;
	mov.u32 	%r7, %ctaid.x;
	mov.u32 	%r8, %ntid.x;
	mov.u32 	%r9, %tid.x;
	mov.u32 	%r10, %nctaid.x;
	mad.lo.s32 	%r11, %r6, %r10, %r7;
	mad.lo.s32 	%r12, %r11, %r8, %r9;
	div.s32 	%r1, %r12, %r2;
	mul.lo.s32 	%r13, %r1, %r2;
	sub.s32 	%r14, %r12, %r13;
	setp.ne.s32 	%p1, %r14, 0;
	setp.lt.s32 	%p2, %r1, 1;
	or.pred  	%p3, %p2, %p1;
	@%p3 bra 	$L__BB1_2;
	cvta.to.global.u64 	%rd2, %rd1;
	mul.wide.s32 	%rd3, %r13, 4;
	add.s64 	%rd4, %rd2, %rd3;
	st.global.u32 	[%rd4], %r1;
$L__BB1_2:
	ret;

}
	// .globl	_Z7StartNWPcS_iPiii
.visible .entry _Z7StartNWPcS_iPiii(
	.param .u64 .ptr .align 1 _Z7StartNWPcS_iPiii_param_0,
	.param .u64 .ptr .align 1 _Z7StartNWPcS_iPiii_param_1,
	.param .u32 _Z7StartNWPcS_iPiii_param_2,
	.param .u64 .ptr .align 1 _Z7StartNWPcS_iPiii_param_3,
	.param .u32 _Z7StartNWPcS_iPiii_param_4,
	.param .u32 _Z7StartNWPcS_iPiii_param_5
)
{
	.reg .pred 	%p<31>;
	.reg .b16 	%rs<7>;
	.reg .b32 	%r<97>;
	.reg .b64 	%rd<55>;

	ld.param.u64 	%rd7, [_Z7StartNWPcS_iPiii_param_0];
	ld.param.u64 	%rd8, [_Z7StartNWPcS_iPiii_param_1];
	ld.param.u32 	%r37, [_Z7StartNWPcS_iPiii_param_2];
	ld.param.u64 	%rd9, [_Z7StartNWPcS_iPiii_param_3];
	ld.param.u32 	%r38, [_Z7StartNWPcS_iPiii_param_4];
	ld.param.u32 	%r39, [_Z7StartNWPcS_iPiii_param_5];
	cvta.to.global.u64 	%rd1, %rd9;
	cvta.to.global.u64 	%rd2, %rd8;
	cvta.to.global.u64 	%rd3, %rd7;
	shl.b32 	%r1, %r37, 1;
	setp.lt.s32 	%p1, %r1, 2;
	@%p1 bra 	$L__BB2_26;
	mov.u32 	%r41, %ctaid.y;
	mov.u32 	%r42, %ntid.y;
	mov.u32 	%r43, %tid.y;
	mad.lo.s32 	%r44, %r41, %r42, %r43;
	mov.u32 	%r45, %ctaid.x;
	mov.u32 	%r46, %ntid.x;
	mov.u32 	%r47, %tid.x;
	mov.u32 	%r48, %nctaid.x;
	mad.lo.s32 	%r49, %r44, %r48, %r45;
	mad.lo.s32 	%r2, %r49, %r46, %r47;
	mul.lo.s32 	%r3, %r2, %r38;
	setp.eq.s32 	%p2, %r1, 2;
	mov.b32 	%r95, 0;
	@%p2 bra 	$L__BB2_19;
	add.s32 	%r4, %r1, -4;
	neg.s32 	%r91, %r37;
	mov.b32 	%r92, 1;
	mul.wide.s32 	%rd38, %r37, 4;
$L__BB2_3:
	setp.gt.s32 	%p3, %r2, %r39;
	add.s32 	%r8, %r92, -1;
	@%p3 bra 	$L__BB2_10;
	add.s32 	%r51, %r91, 1;
	setp.lt.s32 	%p4, %r8, %r37;
	selp.b32 	%r52, 0, %r51, %p4;
	setp.gt.s32 	%p5, %r52, 0;
	mad.lo.s32 	%r53, %r52, %r38, %r3;
	selp.b32 	%r54, %r53, %r3, %p5;
	add.s32 	%r55, %r54, %r92;
	add.s32 	%r56, %r55, -1;
	div.s32 	%r9, %r56, %r37;
	mul.lo.s32 	%r57, %r9, %r37;
	sub.s32 	%r10, %r56, %r57;
	setp.eq.s32 	%p6, %r9, 0;
	setp.eq.s32 	%p7, %r10, 0;
	or.pred  	%p8, %p6, %p7;
	@%p8 bra 	$L__BB2_10;
	add.s32 	%r58, %r9, -1;
	cvt.s64.s32 	%rd10, %r9;
	add.s64 	%rd11, %rd3, %rd10;
	ld.global.u8 	%rs1, [%rd11+-1];
	cvt.s64.s32 	%rd12, %r10;
	add.s64 	%rd13, %rd2, %rd12;
	ld.global.u8 	%rs2, [%rd13+-1];
	setp.ne.s16 	%p9, %rs1, %rs2;
	selp.u32 	%r59, 1, 0, %p9;
	mul.lo.s32 	%r60, %r58, %r37;
	cvt.s64.s32 	%rd14, %r60;
	add.s64 	%rd15, %rd12, %rd14;
	shl.b64 	%rd16, %rd15, 2;
	add.s64 	%rd17, %rd1, %rd16;
	ld.global.u32 	%r61, [%rd17+-4];
	add.s32 	%r93, %r61, %r59;
	add.s32 	%r62, %r60, %r10;
	mul.wide.s32 	%rd18, %r62, 4;
	add.s64 	%rd4, %rd1, %rd18;
	ld.global.u32 	%r12, [%rd4];
	cvt.s64.s32 	%rd19, %r57;
	add.s64 	%rd20, %rd12, %rd19;
	shl.b64 	%rd21, %rd20, 2;
	add.s64 	%rd22, %rd1, %rd21;
	ld.global.u32 	%r13, [%rd22+-4];
	min.s32 	%r64, %r12, %r13;
	setp.le.s32 	%p10, %r93, %r64;
	@%p10 bra 	$L__BB2_9;
	setp.ge.s32 	%p11, %r12, %r13;
	@%p11 bra 	$L__BB2_8;
	add.s32 	%r93, %r12, 1;
	bra.uni 	$L__BB2_9;
$L__BB2_8:
	add.s32 	%r93, %r13, 1;
$L__BB2_9:
	add.s64 	%rd24, %rd4, %rd38;
	st.global.u32 	[%rd24], %r93;
$L__BB2_10:
	setp.gt.s32 	%p12, %r2, %r39;
	add.s32 	%r91, %r91, 2;
	@%p12 bra 	$L__BB2_17;
	setp.lt.s32 	%p13, %r92, %r37;
	selp.b32 	%r65, 0, %r91, %p13;
	setp.gt.s32 	%p14, %r65, 0;
	mad.lo.s32 	%r66, %r65, %r38, %r3;
	selp.b32 	%r67, %r66, %r3, %p14;
	add.s32 	%r68, %r67, %r92;
	div.s32 	%r18, %r68, %r37;
	mul.lo.s32 	%r69, %r18, %r37;
	sub.s32 	%r19, %r68, %r69;
	setp.eq.s32 	%p15, %r18, 0;
	setp.eq.s32 	%p16, %r19, 0;
	or.pred  	%p17, %p15, %p16;
	@%p17 bra 	$L__BB2_17;
	add.s32 	%r70, %r18, -1;
	cvt.s64.s32 	%rd25, %r18;
	add.s64 	%rd26, %rd3, %rd25;
	ld.global.u8 	%rs3, [%rd26+-1];
	cvt.s64.s32 	%rd27, %r19;
	add.s64 	%rd28, %rd2, %rd27;
	ld.global.u8 	%rs4, [%rd28+-1];
	setp.ne.s16 	%p18, %rs3, %rs4;
	selp.u32 	%r71, 1, 0, %p18;
	mul.lo.s32 	%r72, %r70, %r37;
	cvt.s64.s32 	%rd29, %r72;
	add.s64 	%rd30, %rd27, %rd29;
	shl.b64 	%rd31, %rd30, 2;
	add.s64 	%rd32, %rd1, %rd31;
	ld.global.u32 	%r73, [%rd32+-4];
	add.s32 	%r94, %r73, %r71;
	add.s32 	%r74, %r72, %r19;
	mul.wide.s32 	%rd33, %r74, 4;
	add.s64 	%rd5, %rd1, %rd33;
	ld.global.u32 	%r21, [%rd5];
	cvt.s64.s32 	%rd34, %r69;
	add.s64 	%rd35, %rd27, %rd34;
	shl.b64 	%rd36, %rd35, 2;
	add.s64 	%rd37, %rd1, %rd36;
	ld.global.u32 	%r22, [%rd37+-4];
	min.s32 	%r76, %r21, %r22;
	setp.le.s32 	%p19, %r94, %r76;
	@%p19 bra 	$L__BB2_16;
	setp.lt.s32 	%p20, %r21, %r22;
	@%p20 bra 	$L__BB2_15;
	add.s32 	%r94, %r22, 1;
	bra.uni 	$L__BB2_16;
$L__BB2_15:
	add.s32 	%r94, %r21, 1;
$L__BB2_16:
	add.s64 	%rd39, %rd5, %rd38;
	st.global.u32 	[%rd39], %r94;
$L__BB2_17:
	add.s32 	%r92, %r92, 2;
	setp.ne.s32 	%p21, %r8, %r4;
	@%p21 bra 	$L__BB2_3;
	add.s32 	%r95, %r92, -1;
$L__BB2_19:
	setp.gt.s32 	%p22, %r2, %r39;
	@%p22 bra 	$L__BB2_26;
	sub.s32 	%r77, %r95, %r37;
	add.s32 	%r78, %r77, 1;
	setp.lt.s32 	%p23, %r95, %r37;
	selp.b32 	%r79, 0, %r78, %p23;
	setp.gt.s32 	%p24, %r79, 0;
	add.s32 	%r80, %r95, %r3;
	mad.lo.s32 	%r81, %r79, %r38, %r80;
	selp.b32 	%r82, %r81, %r80, %p24;
	div.s32 	%r29, %r82, %r37;
	mul.lo.s32 	%r83, %r29, %r37;
	sub.s32 	%r30, %r82, %r83;
	setp.eq.s32 	%p25, %r29, 0;
	setp.eq.s32 	%p26, %r30, 0;
	or.pred  	%p27, %p25, %p26;
	@%p27 bra 	$L__BB2_26;
	add.s32 	%r84, %r29, -1;
	cvt.s64.s32 	%rd40, %r29;
	add.s64 	%rd41, %rd3, %rd40;
	ld.global.u8 	%rs5, [%rd41+-1];
	cvt.s64.s32 	%rd42, %r30;
	add.s64 	%rd43, %rd2, %rd42;
	ld.global.u8 	%rs6, [%rd43+-1];
	setp.ne.s16 	%p28, %rs5, %rs6;
	selp.u32 	%r85, 1, 0, %p28;
	mul.lo.s32 	%r86, %r84, %r37;
	cvt.s64.s32 	%rd44, %r86;
	add.s64 	%rd45, %rd42, %rd44;
	shl.b64 	%rd46, %rd45, 2;
	add.s64 	%rd47, %rd1, %rd46;
	ld.global.u32 	%r87, [%rd47+-4];
	add.s32 	%r96, %r87, %r85;
	add.s32 	%r88, %r86, %r30;
	mul.wide.s32 	%rd48, %r88, 4;
	add.s64 	%rd6, %rd1, %rd48;
	ld.global.u32 	%r32, [%rd6];
	cvt.s64.s32 	%rd49, %r83;
	add.s64 	%rd50, %rd42, %rd49;
	shl.b64 	%rd51, %rd50, 2;
	add.s64 	%rd52, %rd1, %rd51;
	ld.global.u32 	%r33, [%rd52+-4];
	min.s32 	%r90, %r32, %r33;
	setp.le.s32 	%p29, %r96, %r90;
	@%p29 bra 	$L__BB2_25;
	setp.lt.s32 	%p30, %r32, %r33;
	@%p30 bra 	$L__BB2_24;
	add.s32 	%r96, %r33, 1;
	bra.uni 	$L__BB2_25;
$L__BB2_24:
	add.s32 	%r96, %r32, 1;
$L__BB2_25:
	mul.wide.s32 	%rd53, %r37, 4;
	add.s64 	%rd54, %rd6, %rd53;
	st.global.u32 	[%rd54], %r96;
$L__BB2_26:
	ret;

}
	// .globl	_Z7init_SMPii
.visible .entry _Z7init_SMPii(
	.param .u64 .ptr .align 1 _Z7init_SMPii_param_0,
	.param .u32 _Z7init_SMPii_param_1
)
{
	.reg .pred 	%p<3>;
	.reg .b32 	%r<15>;
	.reg .b64 	%rd<7>;

	ld.param.u64 	%rd2, [_Z7init_SMPii_param_0];
	ld.param.u32 	%r2, [_Z7init_SMPii_param_1];
	cvta.to.global.u64 	%rd1, %rd2;
	mov.u32 	%r3, %ctaid.y;
	mov.u32 	%r4, %ntid.y;
	mov.u32 	%r5, %tid.y;
	mad.lo.s32 	%r6, %r3, %r4, %r5;
	mov.u32 	%r7, %ctaid.x;
	mov.u32 	%r8, %ntid.x;
	mov.u32 	%r9, %tid.x;
	mov.u32 	%r10, %nctaid.x;
	mad.lo.s32 	%r11, %r6, %r10, %r7;
	mad.lo.s32 	%r1, %r11, %r8, %r9;
	setp.gt.s32 	%p1, %r1, %r2;
	@%p1 bra 	$L__BB3_4;
	setp.ne.s32 	%p2, %r1, 0;
	@%p2 bra 	$L__BB3_3;
	mov.b32 	%r14, 0;
	st.global.u32 	[%rd1], %r14;
	bra.uni 	$L__BB3_4;
$L__BB3_3:
	mul.wide.s32 	%rd3, %r1, 4;
	add.s64 	%rd4, %rd1, %rd3;
	mov.b32 	%r12, 0;
	st.global.u32 	[%rd4], %r12;
	mul.lo.s32 	%r13, %r1, %r2;
	mul.wide.s32 	%rd5, %r13, 4;
	add.s64 	%rd6, %rd1, %rd5;
	st.global.u32 	[%rd6], %r12;
$L__BB3_4:
	ret;

}
	// .globl	_Z7StartSWPcS_iPiii
.visible .entry _Z7StartSWPcS_iPiii(
	.param .u64 .ptr .align 1 _Z7StartSWPcS_iPiii_param_0,
	.param .u64 .ptr .align 1 _Z7StartSWPcS_iPiii_param_1,
	.param .u32 _Z7StartSWPcS_iPiii_param_2,
	.param .u64 .ptr .align 1 _Z7StartSWPcS_iPiii_param_3,
	.param .u32 _Z7StartSWPcS_iPiii_param_4,
	.param .u32 _Z7StartSWPcS_iPiii_param_5
)
{
	.reg .pred 	%p<31>;
	.reg .b16 	%rs<7>;
	.reg .b32 	%r<103>;
	.reg .b64 	%rd<55>;

	ld.param.u64 	%rd7, [_Z7StartSWPcS_iPiii_param_0];
	ld.param.u64 	%rd8, [_Z7StartSWPcS_iPiii_param_1];
	ld.param.u32 	%r37, [_Z7StartSWPcS_iPiii_param_2];
	ld.param.u64 	%rd9, [_Z7StartSWPcS_iPiii_param_3];
	ld.param.u32 	%r38, [_Z7StartSWPcS_iPiii_param_4];
	ld.param.u32 	%r39, [_Z7StartSWPcS_iPiii_param_5];
	cvta.to.global.u64 	%rd1, %rd9;
	cvta.to.global.u64 	%rd2, %rd8;
	cvta.to.global.u64 	%rd3, %rd7;
	shl.b32 	%r1, %r37, 1;
	setp.lt.s32 	%p1, %r1, 2;
	@%p1 bra 	$L__BB4_26;
	mov.u32 	%r41, %ctaid.y;
	mov.u32 	%r42, %ntid.y;
	mov.u32 	%r43, %tid.y;
	mad.lo.s32 	%r44, %r41, %r42, %r43;
	mov.u32 	%r45, %ctaid.x;
	mov.u32 	%r46, %ntid.x;
	mov.u32 	%r47, %tid.x;
	mov.u32 	%r48, %nctaid.x;
	mad.lo.s32 	%r49, %r44, %r48, %r45;
	mad.lo.s32 	%r2, %r49, %r46, %r47;
	mul.lo.s32 	%r3, %r2, %r38;
	setp.eq.s32 	%p2, %r1, 2;
	mov.b32 	%r101, 0;
	@%p2 bra 	$L__BB4_19;
	add.s32 	%r4, %r1, -4;
	neg.s32 	%r97, %r37;
	mov.b32 	%r98, 1;
	mul.wide.s32 	%rd38, %r37, 4;
$L__BB4_3:
	setp.gt.s32 	%p3, %r2, %r39;
	add.s32 	%r8, %r98, -1;
	@%p3 bra 	$L__BB4_10;
	add.s32 	%r51, %r97, 1;
	setp.lt.s32 	%p4, %r8, %r37;
	selp.b32 	%r52, 0, %r51, %p4;
	setp.gt.s32 	%p5, %r52, 0;
	mad.lo.s32 	%r53, %r52, %r38, %r3;
	selp.b32 	%r54, %r53, %r3, %p5;
	add.s32 	%r55, %r54, %r98;
	add.s32 	%r56, %r55, -1;
	div.s32 	%r9, %r56, %r37;
	mul.lo.s32 	%r57, %r9, %r37;
	sub.s32 	%r10, %r56, %r57;
	setp.eq.s32 	%p6, %r9, 0;
	setp.eq.s32 	%p7, %r10, 0;
	or.pred  	%p8, %p6, %p7;
	@%p8 bra 	$L__BB4_10;
	add.s32 	%r58, %r9, -1;
	cvt.s64.s32 	%rd10, %r9;
	add.s64 	%rd11, %rd3, %rd10;
	ld.global.u8 	%rs1, [%rd11+-1];
	cvt.s64.s32 	%rd12, %r10;
	add.s64 	%rd13, %rd2, %rd12;
	ld.global.u8 	%rs2, [%rd13+-1];
	setp.eq.s16 	%p9, %rs1, %rs2;
	selp.b32 	%r59, 1, -1, %p9;
	mul.lo.s32 	%r60, %r58, %r37;
	cvt.s64.s32 	%rd14, %r60;
	add.s64 	%rd15, %rd12, %rd14;
	shl.b64 	%rd16, %rd15, 2;
	add.s64 	%rd17, %rd1, %rd16;
	ld.global.u32 	%r61, [%rd17+-4];
	add.s32 	%r99, %r59, %r61;
	cvt.s64.s32 	%rd18, %r57;
	add.s64 	%rd19, %rd12, %rd18;
	shl.b64 	%rd20, %rd19, 2;
	add.s64 	%rd21, %rd1, %rd20;
	ld.global.u32 	%r12, [%rd21+-4];
	add.s32 	%r63, %r60, %r10;
	mul.wide.s32 	%rd22, %r63, 4;
	add.s64 	%rd4, %rd1, %rd22;
	ld.global.u32 	%r13, [%rd4];
	max.s32 	%r64, %r12, %r13;
	add.s32 	%r65, %r64, -2;
	setp.gt.s32 	%p10, %r99, %r65;
	@%p10 bra 	$L__BB4_9;
	setp.le.s32 	%p11, %r12, %r13;
	@%p11 bra 	$L__BB4_8;
	add.s32 	%r99, %r12, -2;
	bra.uni 	$L__BB4_9;
$L__BB4_8:
	add.s32 	%r99, %r13, -2;
$L__BB4_9:
	add.s64 	%rd24, %rd4, %rd38;
	max.s32 	%r66, %r99, 0;
	st.global.u32 	[%rd24], %r66;
$L__BB4_10:
	setp.gt.s32 	%p12, %r2, %r39;
	add.s32 	%r97, %r97, 2;
	@%p12 bra 	$L__BB4_17;
	setp.lt.s32 	%p13, %r98, %r37;
	selp.b32 	%r67, 0, %r97, %p13;
	setp.gt.s32 	%p14, %r67, 0;
	mad.lo.s32 	%r68, %r67, %r38, %r3;
	selp.b32 	%r69, %r68, %r3, %p14;
	add.s32 	%r70, %r69, %r98;
	div.s32 	%r18, %r70, %r37;
	mul.lo.s32 	%r71, %r18, %r37;
	sub.s32 	%r19, %r70, %r71;
	setp.eq.s32 	%p15, %r18, 0;
	setp.eq.s32 	%p16, %r19, 0;
	or.pred  	%p17, %p15, %p16;
	@%p17 bra 	$L__BB4_17;
	add.s32 	%r72, %r18, -1;
	cvt.s64.s32 	%rd25, %r18;
	add.s64 	%rd26, %rd3, %rd25;
	ld.global.u8 	%rs3, [%rd26+-1];
	cvt.s64.s32 	%rd27, %r19;
	add.s64 	%rd28, %rd2, %rd27;
	ld.global.u8 	%rs4, [%rd28+-1];
	setp.eq.s16 	%p18, %rs3, %rs4;
	selp.b32 	%r73, 1, -1, %p18;
	mul.lo.s32 	%r74, %r72, %r37;
	cvt.s64.s32 	%rd29, %r74;
	add.s64 	%rd30, %rd27, %rd29;
	shl.b64 	%rd31, %rd30, 2;
	add.s64 	%rd32, %rd1, %rd31;
	ld.global.u32 	%r75, [%rd32+-4];
	add.s32 	%r100, %r73, %r75;
	cvt.s64.s32 	%rd33, %r71;
	add.s64 	%rd34, %rd27, %rd33;
	shl.b64 	%rd35, %rd34, 2;
	add.s64 	%rd36, %rd1, %rd35;
	ld.global.u32 	%r21, [%rd36+-4];
	add.s32 	%r77, %r74, %r19;
	mul.wide.s32 	%rd37, %r77, 4;
	add.s64 	%rd5, %rd1, %rd37;
	ld.global.u32 	%r22, [%rd5];
	max.s32 	%r78, %r21, %r22;
	add.s32 	%r79, %r78, -2;
	setp.gt.s32 	%p19, %r100, %r79;
	@%p19 bra 	$L__BB4_16;
	setp.gt.s32 	%p20, %r21, %r22;
	@%p20 bra 	$L__BB4_15;
	add.s32 	%r100, %r22, -2;
	bra.uni 	$L__BB4_16;
$L__BB4_15:
	add.s32 	%r100, %r21, -2;
$L__BB4_16:
	add.s64 	%rd39, %rd5, %rd38;
	max.s32 	%r80, %r100, 0;
	st.global.u32 	[%rd39], %r80;
$L__BB4_17:
	add.s32 	%r98, %r98, 2;
	setp.ne.s32 	%p21, %r8, %r4;
	@%p21 bra 	$L__BB4_3;
	add.s32 	%r101, %r98, -1;
$L__BB4_19:
	setp.gt.s32 	%p22, %r2, %r39;
	@%p22 bra 	$L__BB4_26;
	sub.s32 	%r81, %r101, %r37;
	add.s32 	%r82, %r81, 1;
	setp.lt.s32 	%p23, %r101, %r37;
	selp.b32 	%r83, 0, %r82, %p23;
	setp.gt.s32 	%p24, %r83, 0;
	add.s32 	%r84, %r101, %r3;
	mad.lo.s32 	%r85, %r83, %r38, %r84;
	selp.b32 	%r86, %r85, %r84, %p24;
	div.s32 	%r29, %r86, %r37;
	mul.lo.s32 	%r87, %r29, %r37;
	sub.s32 	%r30, %r86, %r87;
	setp.eq.s32 	%p25, %r29, 0;
	setp.eq.s32 	%p26, %r30, 0;
	or.pred  	%p27, %p25, %p26;
	@%p27 bra 	$L__BB4_26;
	add.s32 	%r88, %r29, -1;
	cvt.s64.s32 	%rd40, %r29;
	add.s64 	%rd41, %rd3, %rd40;
	ld.global.u8 	%rs5, [%rd41+-1];
	cvt.s64.s32 	%rd42, %r30;
	add.s64 	%rd43, %rd2, %rd42;
	ld.global.u8 	%rs6, [%rd43+-1];
	setp.eq.s16 	%p28, %rs5, %rs6;
	selp.b32 	%r89, 1, -1, %p28;
	mul.lo.s32 	%r90, %r88, %r37;
	cvt.s64.s32 	%rd44, %r90;
	add.s64 	%rd45, %rd42, %rd44;
	shl.b64 	%rd46, %rd45, 2;
	add.s64 	%rd47, %rd1, %rd46;
	ld.global.u32 	%r91, [%rd47+-4];
	add.s32 	%r102, %r89, %r91;
	cvt.s64.s32 	%rd48, %r87;
	add.s64 	%rd49, %rd42, %rd48;
	shl.b64 	%rd50, %rd49, 2;
	add.s64 	%rd51, %rd1, %rd50;
	ld.global.u32 	%r32, [%rd51+-4];
	add.s32 	%r93, %r90, %r30;
	mul.wide.s32 	%rd52, %r93, 4;
	add.s64 	%rd6, %rd1, %rd52;
	ld.global.u32 	%r33, [%rd6];
	max.s32 	%r94, %r32, %r33;
	add.s32 	%r95, %r94, -2;
	setp.gt.s32 	%p29, %r102, %r95;
	@%p29 bra 	$L__BB4_25;
	setp.gt.s32 	%p30, %r32, %r33;
	@%p30 bra 	$L__BB4_24;
	add.s32 	%r102, %r33, -2;
	bra.uni 	$L__BB4_25;
$L__BB4_24:
	add.s32 	%r102, %r32, -2;
$L__BB4_25:
	mul.wide.s32 	%rd53, %r37, 4;
	add.s64 	%rd54, %rd6, %rd53;
	max.s32 	%r96, %r102, 0;
	st.global.u32 	[%rd54], %r96;
$L__BB4_26:
	ret;

}
	// .globl	_Z6KernelPiS_S_
.visible .entry _Z6KernelPiS_S_(
	.param .u64 .ptr .align 1 _Z6KernelPiS_S__param_0,
	.param .u64 .ptr .align 1 _Z6KernelPiS_S__param_1,
	.param .u64 .ptr .align 1 _Z6KernelPiS_S__param_2
)
{
	.reg .b32 	%r<5>;
	.reg .b64 	%rd<11>;

	ld.param.u64 	%rd1, [_Z6KernelPiS_S__param_0];
	ld.param.u64 	%rd2, [_Z6KernelPiS_S__param_1];
	ld.param.u64 	%rd3, [_Z6KernelPiS_S__param_2];
	cvta.to.global.u64 	%rd4, %rd3;
	cvta.to.global.u64 	%rd5, %rd2;
	cvta.to.global.u64 	%rd6, %rd1;
	mov.u32 	%r1, %tid.x;
	mul.wide.u32 	%rd7, %r1, 4;
	add.s64 	%rd8, %rd6, %rd7;
	ld.global.u32 	%r2, [%rd8];
	add.s64 	%rd9, %rd5, %rd7;
	ld.global.u32 	%r3, [%rd9];
	add.s32 	%r4, %r3, %r2;
	add.s64 	%rd10, %rd4, %rd7;
	st.global.u32 	[%rd10], %r4;
	ret;

}


// ===== COMPILED SASS (sm_100) =====

	.target	sm_100

	.elftype	@"ET_EXEC"


//--------------------- .note.nv.tkinfo           --------------------------
	.section	.note.nv.tkinfo,"",@"SHT_NOTE"
	.sectionflags	@"SHF_NOTE_NV_TKINFO"
	.tkinfo
        /*0018*/ 	.word	0x00000002
        /*0030*/ 	.string	""
        /*0030*/ 	.string	"ptxas"
        /*0030*/ 	.string	"Cuda compilation tools, release 13.0, V13.0.88"
        /*0030*/ 	.string	"Build cuda_13.0.r13.0/compiler.36424714_0"
        /*0030*/ 	.string	"-arch sm_100 -m 64 "



//--------------------- .note.nv.cuinfo           --------------------------
	.section	.note.nv.cuinfo,"",@"SHT_NOTE"
	.sectionflags	@"SHF_NOTE_NV_CUINFO"
        /*0018*/ 	.short	0x0002
        /*001a*/ 	.short	0x0064
        /*001c*/ 	.short	0x0082
	.zero		2


//--------------------- .nv.info                  --------------------------
	.section	.nv.info,"",@"SHT_CUDA_INFO"
	.align	4


	//----- nvinfo : EIATTR_REGCOUNT
	.align		4
        /*0000*/ 	.byte	0x04, 0x2f
        /*0002*/ 	.short	(.L_1 - .L_0)
	.align		4
.L_0:
        /*0004*/ 	.word	index@(_Z12init_rows_NWPii)
        /*0008*/ 	.word	0x0000000e


	//----- nvinfo : EIATTR_FRAME_SIZE
	.align		4
.L_1:
        /*000c*/ 	.byte	0x04, 0x11
        /*000e*/ 	.short	(.L_3 - .L_2)
	.align		4
.L_2:
        /*0010*/ 	.word	index@(_Z12init_rows_NWPii)
        /*0014*/ 	.word	0x00000000


	//----- nvinfo : EIATTR_REGCOUNT
	.align		4
.L_3:
        /*0018*/ 	.byte	0x04, 0x2f
        /*001a*/ 	.short	(.L_5 - .L_4)
	.align		4
.L_4:
        /*001c*/ 	.word	index@(_Z15init_columns_NWPii)
        /*0020*/ 	.word	0x00000010


	//----- nvinfo : EIATTR_FRAME_SIZE
	.align		4
.L_5:
        /*0024*/ 	.byte	0x04, 0x11
        /*0026*/ 	.short	(.L_7 - .L_6)
	.align		4
.L_6:
        /*0028*/ 	.word	index@(_Z15init_columns_NWPii)
        /*002c*/ 	.word	0x00000000


	//----- nvinfo : EIATTR_REGCOUNT
	.align		4
.L_7:
        /*0030*/ 	.byte	0x04, 0x2f
        /*0032*/ 	.short	(.L_9 - .L_8)
	.align		4
.L_8:
        /*0034*/ 	.word	index@(_Z7StartNWPcS_iPiii)
        /*0038*/ 	.word	0x00000019


	//----- nvinfo : EIATTR_FRAME_SIZE
	.align		4
.L_9:
        /*003c*/ 	.byte	0x04, 0x11
        /*003e*/ 	.short	(.L_11 - .L_10)
	.align		4
.L_10:
        /*0040*/ 	.word	index@(_Z7StartNWPcS_iPiii)
        /*0044*/ 	.word	0x00000000


	//----- nvinfo : EIATTR_REGCOUNT
	.align		4
.L_11:
        /*0048*/ 	.byte	0x04, 0x2f
        /*004a*/ 	.short	(.L_13 - .L_12)
	.align		4
.L_12:
        /*004c*/ 	.word	index@(_Z7init_SMPii)
        /*0050*/ 	.word	0x0000000a


	//----- nvinfo : EIATTR_FRAME_SIZE
	.align		4
.L_13:
        /*0054*/ 	.byte	0x04, 0x11
        /*0056*/ 	.short	(.L_15 - .L_14)
	.align		4
.L_14:
        /*0058*/ 	.word	index@(_Z7init_SMPii)
        /*005c*/ 	.word	0x00000000


	//----- nvinfo : EIATTR_REGCOUNT
	.align		4
.L_15:
        /*0060*/ 	.byte	0x04, 0x2f
        /*0062*/ 	.short	(.L_17 - .L_16)
	.align		4
.L_16:
        /*0064*/ 	.word	index@(_Z7StartSWPcS_iPiii)
        /*0068*/ 	.word	0x0000001a


	//----- nvinfo : EIATTR_FRAME_SIZE
	.align		4
.L_17:
        /*006c*/ 	.byte	0x04, 0x11
        /*006e*/ 	.short	(.L_19 - .L_18)
	.align		4
.L_18:
        /*0070*/ 	.word	index@(_Z7StartSWPcS_iPiii)
        /*0074*/ 	.word	0x00000000


	//----- nvinfo : EIATTR_REGCOUNT
	.align		4
.L_19:
        /*0078*/ 	.byte	0x04, 0x2f
        /*007a*/ 	.short	(.L_21 - .L_20)
	.align		4
.L_20:
        /*007c*/ 	.word	index@(_Z6KernelPiS_S_)
        /*0080*/ 	.word	0x0000000c


	//----- nvinfo : EIATTR_FRAME_SIZE
	.align		4
.L_21:
        /*0084*/ 	.byte	0x04, 0x11
        /*0086*/ 	.short	(.L_23 - .L_22)
	.align		4
.L_22:
        /*0088*/ 	.word	index@(_Z6KernelPiS_S_)
        /*008c*/ 	.word	0x00000000


	//----- nvinfo : EIATTR_MIN_STACK_SIZE
	.align		4
.L_23:
        /*0090*/ 	.byte	0x04, 0x12
        /*0092*/ 	.short	(.L_25 - .L_24)
	.align		4
.L_24:
        /*0094*/ 	.word	index@(_Z6KernelPiS_S_)
        /*0098*/ 	.word	0x00000000


	//----- nvinfo : EIATTR_MIN_STACK_SIZE
	.align		4
.L_25:
        /*009c*/ 	.byte	0x04, 0x12
        /*009e*/ 	.short	(.L_27 - .L_26)
	.align		4
.L_26:
        /*00a0*/ 	.word	index@(_Z7StartSWPcS_iPiii)
        /*00a4*/ 	.word	0x00000000


	//----- nvinfo : EIATTR_MIN_STACK_SIZE
	.align		4
.L_27:
        /*00a8*/ 	.byte	0x04, 0x12
        /*00aa*/ 	.short	(.L_29 - .L_28)
	.align		4
.L_28:
        /*00ac*/ 	.word	index@(_Z7init_SMPii)
        /*00b0*/ 	.word	0x00000000


	//----- nvinfo : EIATTR_MIN_STACK_SIZE
	.align		4
.L_29:
        /*00b4*/ 	.byte	0x04, 0x12
        /*00b6*/ 	.short	(.L_31 - .L_30)
	.align		4
.L_30:
        /*00b8*/ 	.word	index@(_Z7StartNWPcS_iPiii)
        /*00bc*/ 	.word	0x00000000


	//----- nvinfo : EIATTR_MIN_STACK_SIZE
	.align		4
.L_31:
        /*00c0*/ 	.byte	0x04, 0x12
        /*00c2*/ 	.short	(.L_33 - .L_32)
	.align		4
.L_32:
        /*00c4*/ 	.word	index@(_Z15init_columns_NWPii)
        /*00c8*/ 	.word	0x00000000


	//----- nvinfo : EIATTR_MIN_STACK_SIZE
	.align		4
.L_33:
        /*00cc*/ 	.byte	0x04, 0x12
        /*00ce*/ 	.short	(.L_35 - .L_34)
	.align		4
.L_34:
        /*00d0*/ 	.word	index@(_Z12init_rows_NWPii)
        /*00d4*/ 	.word	0x00000000
.L_35:


//--------------------- .nv.compat                --------------------------
	.section	.nv.compat,"",@"SHT_CUDA_COMPAT_INFO"
	.align	4
        /*0000*/ 	.byte	0x02, 0x09, 0x00, 0x00, 0x02, 0x02, 0x01, 0x00, 0x02, 0x05, 0x05, 0x00, 0x03, 0x07, 0x01, 0x01
        /*0010*/ 	.byte	0x02, 0x03, 0x00, 0x00, 0x02, 0x06, 0x01, 0x00, 0x04, 0x0b, 0x08, 0x00, 0x09, 0x00, 0x00, 0x00
        /*0020*/ 	.byte	0x00, 0x00, 0x00, 0x00


//--------------------- .nv.info._Z6KernelPiS_S_  --------------------------
	.section	.nv.info._Z6KernelPiS_S_,"",@"SHT_CUDA_INFO"
	.sectionflags	@""
	.align	4


	//----- nvinfo : EIATTR_CUDA_API_VERSION
	.align		4
        /*0000*/ 	.byte	0x04, 0x37
        /*0002*/ 	.short	(.L_37 - .L_36)
.L_36:
        /*0004*/ 	.word	0x00000082


	//----- nvinfo : EIATTR_KPARAM_INFO
	.align		4
.L_37:
        /*0008*/ 	.byte	0x04, 0x17
        /*000a*/ 	.short	(.L_39 - .L_38)
.L_38:
        /*000c*/ 	.word	0x00000000
        /*0010*/ 	.short	0x0002
        /*0012*/ 	.short	0x0010
        /*0014*/ 	.byte	0x00, 0xf5, 0x21, 0x00


	//----- nvinfo : EIATTR_KPARAM_INFO
	.align		4
.L_39:
        /*0018*/ 	.byte	0x04, 0x17
        /*001a*/ 	.short	(.L_41 - .L_40)
.L_40:
        /*001c*/ 	.word	0x00000000
        /*0020*/ 	.short	0x0001
        /*0022*/ 	.short	0x0008
        /*0024*/ 	.byte	0x00, 0xf5, 0x21, 0x00


	//----- nvinfo : EIATTR_KPARAM_INFO
	.align		4
.L_41:
        /*0028*/ 	.byte	0x04, 0x17
        /*002a*/ 	.short	(.L_43 - .L_42)
.L_42:
        /*002c*/ 	.word	0x00000000
        /*0030*/ 	.short	0x0000
        /*0032*/ 	.short	0x0000
        /*0034*/ 	.byte	0x00, 0xf5, 0x21, 0x00


	//----- nvinfo : EIATTR_SPARSE_MMA_MASK
	.align		4
.L_43:
        /*0038*/ 	.byte	0x03, 0x50
        /*003a*/ 	.short	0x0000


	//----- nvinfo : EIATTR_MAXREG_COUNT
	.align		4
        /*003c*/ 	.byte	0x03, 0x1b
        /*003e*/ 	.short	0x00ff


	//----- nvinfo : EIATTR_MERCURY_ISA_VERSION
	.align		4
        /*0040*/ 	.byte	0x03, 0x5f
        /*0042*/ 	.short	0x0101


	//----- nvinfo : EIATTR_VRC_CTA_INIT_COUNT
	.align		4
        /*0044*/ 	.byte	0x02, 0x4a
	.zero		1
	.zero		1


	//----- nvinfo : EIATTR_EXIT_INSTR_OFFSETS
	.align		4
        /*0048*/ 	.byte	0x04, 0x1c
        /*004a*/ 	.short	(.L_45 - .L_44)


	//   ....[0]....
.L_44:
        /*004c*/ 	.word	0x000000d0


	//----- nvinfo : EIATTR_CBANK_PARAM_SIZE
	.align		4
.L_45:
        /*0050*/ 	.byte	0x03, 0x19
        /*0052*/ 	.short	0x0018


	//----- nvinfo : EIATTR_PARAM_CBANK
	.align		4
        /*0054*/ 	.byte	0x04, 0x0a
        /*0056*/ 	.short	(.L_47 - .L_46)
	.align		4
.L_46:
        /*0058*/ 	.word	index@(.nv.constant0._Z6KernelPiS_S_)
        /*005c*/ 	.short	0x0380
        /*005e*/ 	.short	0x0018


	//----- nvinfo : EIATTR_SW_WAR
	.align		4
.L_47:
        /*0060*/ 	.byte	0x04, 0x36
        /*0062*/ 	.short	(.L_49 - .L_48)
.L_48:
        /*0064*/ 	.word	0x00000008
.L_49:


//--------------------- .nv.info._Z7StartSWPcS_iPiii --------------------------
	.section	.nv.info._Z7StartSWPcS_iPiii,"",@"SHT_CUDA_INFO"
	.sectionflags	@""
	.align	4


	//----- nvinfo : EIATTR_CUDA_API_VERSION
	.align		4
        /*0000*/ 	.byte	0x04, 0x37
        /*0002*/ 	.short	(.L_51 - .L_50)
.L_50:
        /*0004*/ 	.word	0x00000082


	//----- nvinfo : EIATTR_KPARAM_INFO
	.align		4
.L_51:
        /*0008*/ 	.byte	0x04, 0x17
        /*000a*/ 	.short	(.L_53 - .L_52)
.L_52:
        /*000c*/ 	.word	0x00000000
        /*0010*/ 	.short	0x0005
        /*0012*/ 	.short	0x0024
        /*0014*/ 	.byte	0x00, 0xf0, 0x11, 0x00


	//----- nvinfo : EIATTR_KPARAM_INFO
	.align		4
.L_53:
        /*0018*/ 	.byte	0x04, 0x17
        /*001a*/ 	.short	(.L_55 - .L_54)
.L_54:
        /*001c*/ 	.word	0x00000000
        /*0020*/ 	.short	0x0004
        /*0022*/ 	.short	0x0020
        /*0024*/ 	.byte	0x00, 0xf0, 0x11, 0x00


	//----- nvinfo : EIATTR_KPARAM_INFO
	.align		4
.L_55:
        /*0028*/ 	.byte	0x04, 0x17
        /*002a*/ 	.short	(.L_57 - .L_56)
.L_56:
        /*002c*/ 	.word	0x00000000
        /*0030*/ 	.short	0x0003
        /*0032*/ 	.short	0x0018
        /*0034*/ 	.byte	0x00, 0xf5, 0x21, 0x00


	//----- nvinfo : EIATTR_KPARAM_INFO
	.align		4
.L_57:
        /*0038*/ 	.byte	0x04, 0x17
        /*003a*/ 	.short	(.L_59 - .L_58)
.L_58:
        /*003c*/ 	.word	0x00000000
        /*0040*/ 	.short	0x0002
        /*0042*/ 	.short	0x0010
        /*0044*/ 	.byte	0x00, 0xf0, 0x11, 0x00


	//----- nvinfo : EIATTR_KPARAM_INFO
	.align		4
.L_59:
        /*0048*/ 	.byte	0x04, 0x17
        /*004a*/ 	.short	(.L_61 - .L_60)
.L_60:
        /*004c*/ 	.word	0x00000000
        /*0050*/ 	.short	0x0001
        /*0052*/ 	.short	0x0008
        /*0054*/ 	.byte	0x00, 0xf5, 0x21, 0x00


	//----- nvinfo : EIATTR_KPARAM_INFO
	.align		4
.L_61:
        /*0058*/ 	.byte	0x04, 0x17
        /*005a*/ 	.short	(.L_63 - .L_62)
.L_62:
        /*005c*/ 	.word	0x00000000
        /*0060*/ 	.short	0x0000
        /*0062*/ 	.short	0x0000
        /*0064*/ 	.byte	0x00, 0xf5, 0x21, 0x00


	//----- nvinfo : EIATTR_SPARSE_MMA_MASK
	.align		4
.L_63:
        /*0068*/ 	.byte	0x03, 0x50
        /*006a*/ 	.short	0x0000


	//----- nvinfo : EIATTR_MAXREG_COUNT
	.align		4
        /*006c*/ 	.byte	0x03, 0x1b
        /*006e*/ 	.short	0x00ff


	//----- nvinfo : EIATTR_MERCURY_ISA_VERSION
	.align		4
        /*0070*/ 	.byte	0x03, 0x5f
        /*0072*/ 	.short	0x0101


	//----- nvinfo : EIATTR_VRC_CTA_INIT_COUNT
	.align		4
        /*0074*/ 	.byte	0x02, 0x4a
	.zero		1
	.zero		1


	//----- nvinfo : EIATTR_EXIT_INSTR_OFFSETS
	.align		4
        /*0078*/ 	.byte	0x04, 0x1c
        /*007a*/ 	.short	(.L_65 - .L_64)


	//   ....[0]....
.L_64:
        /*007c*/ 	.word	0x00000040


	//   ....[1]....
        /*0080*/ 	.word	0x00000c20


	//   ....[2]....
        /*0084*/ 	.word	0x00000e80


	//   ....[3]....
        /*0088*/ 	.word	0x00001110


	//----- nvinfo : EIATTR_CRS_STACK_SIZE
	.align		4
.L_65:
        /*008c*/ 	.byte	0x04, 0x1e
        /*008e*/ 	.short	(.L_67 - .L_66)
.L_66:
        /*0090*/ 	.word	0x00000000


	//----- nvinfo : EIATTR_CBANK_PARAM_SIZE
	.align		4
.L_67:
        /*0094*/ 	.byte	0x03, 0x19
        /*0096*/ 	.short	0x0028


	//----- nvinfo : EIATTR_PARAM_CBANK
	.align		4
        /*0098*/ 	.byte	0x04, 0x0a
        /*009a*/ 	.short	(.L_69 - .L_68)
	.align		4
.L_68:
        /*009c*/ 	.word	index@(.nv.constant0._Z7StartSWPcS_iPiii)
        /*00a0*/ 	.short	0x0380
        /*00a2*/ 	.short	0x0028


	//----- nvinfo : EIATTR_SW_WAR
	.align		4
.L_69:
        /*00a4*/ 	.byte	0x04, 0x36
        /*00a6*/ 	.short	(.L_71 - .L_70)
.L_70:
        /*00a8*/ 	.word	0x00000008
.L_71:


//--------------------- .nv.info._Z7init_SMPii    --------------------------
	.section	.nv.info._Z7init_SMPii,"",@"SHT_CUDA_INFO"
	.sectionflags	@""
	.align	4


	//----- nvinfo : EIATTR_CUDA_API_VERSION
	.align		4
        /*0000*/ 	.byte	0x04, 0x37
        /*0002*/ 	.short	(.L_73 - .L_72)
.L_72:
        /*0004*/ 	.word	0x00000082


	//----- nvinfo : EIATTR_KPARAM_INFO
	.align		4
.L_73:
        /*0008*/ 	.byte	0x04, 0x17
        /*000a*/ 	.short	(.L_75 - .L_74)
.L_74:
        /*000c*/ 	.word	0x00000000
        /*0010*/ 	.short	0x0001
        /*0012*/ 	.short	0x0008
        /*0014*/ 	.byte	0x00, 0xf0, 0x11, 0x00


	//----- nvinfo : EIATTR_KPARAM_INFO
	.align		4
.L_75:
        /*0018*/ 	.byte	0x04, 0x17
        /*001a*/ 	.short	(.L_77 - .L_76)
.L_76:
        /*001c*/ 	.word	0x00000000
        /*0020*/ 	.short	0x0000
        /*0022*/ 	.short	0x0000
        /*0024*/ 	.byte	0x00, 0xf5, 0x21, 0x00


	//----- nvinfo : EIATTR_SPARSE_MMA_MASK
	.align		4
.L_77:
        /*0028*/ 	.byte	0x03, 0x50
        /*002a*/ 	.short	0x0000


	//----- nvinfo : EIATTR_MAXREG_COUNT
	.align		4
        /*002c*/ 	.byte	0x03, 0x1b
        /*002e*/ 	.short	0x00ff


	//----- nvinfo : EIATTR_MERCURY_ISA_VERSION
	.align		4
        /*0030*/ 	.byte	0x03, 0x5f
        /*0032*/ 	.short	0x0101


	//----- nvinfo : EIATTR_VRC_CTA_INIT_COUNT
	.align		4
        /*0034*/ 	.byte	0x02, 0x4a
	.zero		1
	.zero		1


	//----- nvinfo : EIATTR_EXIT_INSTR_OFFSETS
	.align		4
        /*0038*/ 	.byte	0x04, 0x1c
        /*003a*/ 	.short	(.L_79 - .L_78)


	//   ....[0]....
.L_78:
        /*003c*/ 	.word	0x000000d0


	//   ....[1]....
        /*0040*/ 	.word	0x00000120


	//   ....[2]....
        /*0044*/ 	.word	0x00000190


	//----- nvinfo : EIATTR_CBANK_PARAM_SIZE
	.align		4
.L_79:
        /*0048*/ 	.byte	0x03, 0x19
        /*004a*/ 	.short	0x000c


	//----- nvinfo : EIATTR_PARAM_CBANK
	.align		4
        /*004c*/ 	.byte	0x04, 0x0a
        /*004e*/ 	.short	(.L_81 - .L_80)
	.align		4
.L_80:
        /*0050*/ 	.word	index@(.nv.constant0._Z7init_SMPii)
        /*0054*/ 	.short	0x0380
        /*0056*/ 	.short	0x000c


	//----- nvinfo : EIATTR_SW_WAR
	.align		4
.L_81:
        /*0058*/ 	.byte	0x04, 0x36
        /*005a*/ 	.short	(.L_83 - .L_82)
.L_82:
        /*005c*/ 	.word	0x00000008
.L_83:


//--------------------- .nv.info._Z7StartNWPcS_iPiii --------------------------
	.section	.nv.info._Z7StartNWPcS_iPiii,"",@"SHT_CUDA_INFO"
	.sectionflags	@""
	.align	4


	//----- nvinfo : EIATTR_CUDA_API_VERSION
	.align		4
        /*0000*/ 	.byte	0x04, 0x37
        /*0002*/ 	.short	(.L_85 - .L_84)
.L_84:
        /*0004*/ 	.word	0x00000082


	//----- nvinfo : EIATTR_KPARAM_INFO
	.align		4
.L_85:
        /*0008*/ 	.byte	0x04, 0x17
        /*000a*/ 	.short	(.L_87 - .L_86)
.L_86:
        /*000c*/ 	.word	0x00000000
        /*0010*/ 	.short	0x0005
        /*0012*/ 	.short	0x0024
        /*0014*/ 	.byte	0x00, 0xf0, 0x11, 0x00


	//----- nvinfo : EIATTR_KPARAM_INFO
	.align		4
.L_87:
        /*0018*/ 	.byte	0x04, 0x17
        /*001a*/ 	.short	(.L_89 - .L_88)
.L_88:
        /*001c*/ 	.word	0x00000000
        /*0020*/ 	.short	0x0004
        /*0022*/ 	.short	0x0020
        /*0024*/ 	.byte	0x00, 0xf0, 0x11, 0x00


	//----- nvinfo : EIATTR_KPARAM_INFO
	.align		4
.L_89:
        /*0028*/ 	.byte	0x04, 0x17
        /*002a*/ 	.short	(.L_91 - .L_90)
.L_90:
        /*002c*/ 	.word	0x00000000
        /*0030*/ 	.short	0x0003
        /*0032*/ 	.short	0x0018
        /*0034*/ 	.byte	0x00, 0xf5, 0x21, 0x00


	//----- nvinfo : EIATTR_KPARAM_INFO
	.align		4
.L_91:
        /*0038*/ 	.byte	0x04, 0x17
        /*003a*/ 	.short	(.L_93 - .L_92)
.L_92:
        /*003c*/ 	.word	0x00000000
        /*0040*/ 	.short	0x0002
        /*0042*/ 	.short	0x0010
        /*0044*/ 	.byte	0x00, 0xf0, 0x11, 0x00


	//----- nvinfo : EIATTR_KPARAM_INFO
	.align		4
.L_93:
        /*0048*/ 	.byte	0x04, 0x17
        /*004a*/ 	.short	(.L_95 - .L_94)
.L_94:
        /*004c*/ 	.word	0x00000000
        /*0050*/ 	.short	0x0001
        /*0052*/ 	.short	0x0008
        /*0054*/ 	.byte	0x00, 0xf5, 0x21, 0x00


	//----- nvinfo : EIATTR_KPARAM_INFO
	.align		4
.L_95:
        /*0058*/ 	.byte	0x04, 0x17
        /*005a*/ 	.short	(.L_97 - .L_96)
.L_96:
        /*005c*/ 	.word	0x00000000
        /*0060*/ 	.short	0x0000
        /*0062*/ 	.short	0x0000
        /*0064*/ 	.byte	0x00, 0xf5, 0x21, 0x00


	//----- nvinfo : EIATTR_SPARSE_MMA_MASK
	.align		4
.L_97:
        /*0068*/ 	.byte	0x03, 0x50
        /*006a*/ 	.short	0x0000


	//----- nvinfo : EIATTR_MAXREG_COUNT
	.align		4
        /*006c*/ 	.byte	0x03, 0x1b
        /*006e*/ 	.short	0x00ff


	//----- nvinfo : EIATTR_MERCURY_ISA_VERSION
	.align		4
        /*0070*/ 	.byte	0x03, 0x5f
        /*0072*/ 	.short	0x0101


	//----- nvinfo : EIATTR_VRC_CTA_INIT_COUNT
	.align		4
        /*0074*/ 	.byte	0x02, 0x4a
	.zero		1
	.zero		1


	//----- nvinfo : EIATTR_EXIT_INSTR_OFFSETS
	.align		4
        /*0078*/ 	.byte	0x04, 0x1c
        /*007a*/ 	.short	(.L_99 - .L_98)


	//   ....[0]....
.L_98:
        /*007c*/ 	.word	0x00000040


	//   ....[1]....
        /*0080*/ 	.word	0x00000be0


	//   ....[2]....
        /*0084*/ 	.word	0x00000e40


	//   ....[3]....
        /*0088*/ 	.word	0x000010b0


	//----- nvinfo : EIATTR_CRS_STACK_SIZE
	.align		4
.L_99:
        /*008c*/ 	.byte	0x04, 0x1e
        /*008e*/ 	.short	(.L_101 - .L_100)
.L_100:
        /*0090*/ 	.word	0x00000000


	//----- nvinfo : EIATTR_CBANK_PARAM_SIZE
	.align		4
.L_101:
        /*0094*/ 	.byte	0x03, 0x19
        /*0096*/ 	.short	0x0028


	//----- nvinfo : EIATTR_PARAM_CBANK
	.align		4
        /*0098*/ 	.byte	0x04, 0x0a
        /*009a*/ 	.short	(.L_103 - .L_102)
	.align		4
.L_102:
        /*009c*/ 	.word	index@(.nv.constant0._Z7StartNWPcS_iPiii)
        /*00a0*/ 	.short	0x0380
        /*00a2*/ 	.short	0x0028


	//----- nvinfo : EIATTR_SW_WAR
	.align		4
.L_103:
        /*00a4*/ 	.byte	0x04, 0x36
        /*00a6*/ 	.short	(.L_105 - .L_104)
.L_104:
        /*00a8*/ 	.word	0x00000008
.L_105:


//--------------------- .nv.info._Z15init_columns_NWPii --------------------------
	.section	.nv.info._Z15init_columns_NWPii,"",@"SHT_CUDA_INFO"
	.sectionflags	@""
	.align	4


	//----- nvinfo : EIATTR_CUDA_API_VERSION
	.align		4
        /*0000*/ 	.byte	0x04, 0x37
        /*0002*/ 	.short	(.L_107 - .L_106)
.L_106:
        /*0004*/ 	.word	0x00000082


	//----- nvinfo : EIATTR_KPARAM_INFO
	.align		4
.L_107:
        /*0008*/ 	.byte	0x04, 0x17
        /*000a*/ 	.short	(.L_109 - .L_108)
.L_108:
        /*000c*/ 	.word	0x00000000
        /*0010*/ 	.short	0x0001
        /*0012*/ 	.short	0x0008
        /*0014*/ 	.byte	0x00, 0xf0, 0x11, 0x00


	//----- nvinfo : EIATTR_KPARAM_INFO
	.align		4
.L_109:
        /*0018*/ 	.byte	0x04, 0x17
        /*001a*/ 	.short	(.L_111 - .L_110)
.L_110:
        /*001c*/ 	.word	0x00000000
        /*0020*/ 	.short	0x0000
        /*0022*/ 	.short	0x0000
        /*0024*/ 	.byte	0x00, 0xf5, 0x21, 0x00


	//----- nvinfo : EIATTR_SPARSE_MMA_MASK
	.align		4
.L_111:
        /*0028*/ 	.byte	0x03, 0x50
        /*002a*/ 	.short	0x0000


	//----- nvinfo : EIATTR_MAXREG_COUNT
	.align		4
        /*002c*/ 	.byte	0x03, 0x1b
        /*002e*/ 	.short	0x00ff


	//----- nvinfo : EIATTR_MERCURY_ISA_VERSION
	.align		4
        /*0030*/ 	.byte	0x03, 0x5f
        /*0032*/ 	.short	0x0101


	//----- nvinfo : EIATTR_VRC_CTA_INIT_COUNT
	.align		4
        /*0034*/ 	.byte	0x02, 0x4a
	.zero		1
	.zero		1


	//----- nvinfo : EIATTR_EXIT_INSTR_OFFSETS
	.align		4
        /*0038*/ 	.byte	0x04, 0x1c
        /*003a*/ 	.short	(.L_113 - .L_112)


	//   ....[0]....
.L_112:
        /*003c*/ 	.word	0x00000280


	//   ....[1]....
        /*0040*/ 	.word	0x000002d0


	//----- nvinfo : EIATTR_CBANK_PARAM_SIZE
	.align		4
.L_113:
        /*0044*/ 	.byte	0x03, 0x19
        /*0046*/ 	.short	0x000c


	//----- nvinfo : EIATTR_PARAM_CBANK
	.align		4
        /*0048*/ 	.byte	0x04, 0x0a
        /*004a*/ 	.short	(.L_115 - .L_114)
	.align		4
.L_114:
        /*004c*/ 	.word	index@(.nv.constant0._Z15init_columns_NWPii)
        /*0050*/ 	.short	0x0380
        /*0052*/ 	.short	0x000c


	//----- nvinfo : EIATTR_SW_WAR
	.align		4
.L_115:
        /*0054*/ 	.byte	0x04, 0x36
        /*0056*/ 	.short	(.L_117 - .L_116)
.L_116:
        /*0058*/ 	.word	0x00000008
.L_117:


//--------------------- .nv.info._Z12init_rows_NWPii --------------------------
	.section	.nv.info._Z12init_rows_NWPii,"",@"SHT_CUDA_INFO"
	.sectionflags	@""
	.align	4


	//----- nvinfo : EIATTR_CUDA_API_VERSION
	.align		4
        /*0000*/ 	.byte	0x04, 0x37
        /*0002*/ 	.short	(.L_119 - .L_118)
.L_118:
        /*0004*/ 	.word	0x00000082


	//----- nvinfo : EIATTR_KPARAM_INFO
	.align		4
.L_119:
        /*0008*/ 	.byte	0x04, 0x17
        /*000a*/ 	.short	(.L_121 - .L_120)
.L_120:
        /*000c*/ 	.word	0x00000000
        /*0010*/ 	.short	0x0001
        /*0012*/ 	.short	0x0008
        /*0014*/ 	.byte	0x00, 0xf0, 0x11, 0x00


	//----- nvinfo : EIATTR_KPARAM_INFO
	.align		4
.L_121:
        /*0018*/ 	.byte	0x04, 0x17
        /*001a*/ 	.short	(.L_123 - .L_122)
.L_122:
        /*001c*/ 	.word	0x00000000
        /*0020*/ 	.short	0x0000
        /*0022*/ 	.short	0x0000
        /*0024*/ 	.byte	0x00, 0xf5, 0x21, 0x00


	//----- nvinfo : EIATTR_SPARSE_MMA_MASK
	.align		4
.L_123:
        /*0028*/ 	.byte	0x03, 0x50
        /*002a*/ 	.short	0x0000


	//----- nvinfo : EIATTR_MAXREG_COUNT
	.align		4
        /*002c*/ 	.byte	0x03, 0x1b
        /*002e*/ 	.short	0x00ff


	//----- nvinfo : EIATTR_MERCURY_ISA_VERSION
	.align		4
        /*0030*/ 	.byte	0x03, 0x5f
        /*0032*/ 	.short	0x0101


	//----- nvinfo : EIATTR_VRC_CTA_INIT_COUNT
	.align		4
        /*0034*/ 	.byte	0x02, 0x4a
	.zero		1
	.zero		1


	//----- nvinfo : EIATTR_EXIT_INSTR_OFFSETS
	.align		4
        /*0038*/ 	.byte	0x04, 0x1c
        /*003a*/ 	.short	(.L_125 - .L_124)


	//   ....[0]....
.L_124:
        /*003c*/ 	.word	0x000002e0


	//   ....[1]....
        /*0040*/ 	.word	0x00000320


	//----- nvinfo : EIATTR_CBANK_PARAM_SIZE
	.align		4
.L_125:
        /*0044*/ 	.byte	0x03, 0x19
        /*0046*/ 	.short	0x000c


	//----- nvinfo : EIATTR_PARAM_CBANK
	.align		4
        /*0048*/ 	.byte	0x04, 0x0a
        /*004a*/ 	.short	(.L_127 - .L_126)
	.align		4
.L_126:
        /*004c*/ 	.word	index@(.nv.constant0._Z12init_rows_NWPii)
        /*0050*/ 	.short	0x0380
        /*0052*/ 	.short	0x000c


	//----- nvinfo : EIATTR_SW_WAR
	.align		4
.L_127:
        /*0054*/ 	.byte	0x04, 0x36
        /*0056*/ 	.short	(.L_129 - .L_128)
.L_128:
        /*0058*/ 	.word	0x00000008
.L_129:


//--------------------- .nv.callgraph             --------------------------
	.section	.nv.callgraph,"",@"SHT_CUDA_CALLGRAPH"
	.align	4
	.sectionentsize	8
	.align		4
        /*0000*/ 	.word	0x00000000
	.align		4
        /*0004*/ 	.word	0xffffffff
	.align		4
        /*0008*/ 	.word	0x00000000
	.align		4
        /*000c*/ 	.word	0xfffffffe
	.align		4
        /*0010*/ 	.word	0x00000000
	.align		4
        /*0014*/ 	.word	0xfffffffd
	.align		4
        /*0018*/ 	.word	0x00000000
	.align		4
        /*001c*/ 	.word	0xfffffffc


//--------------------- .text._Z6KernelPiS_S_     --------------------------
	.section	.text._Z6KernelPiS_S_,"ax",@progbits
	.align	128
        .global         _Z6KernelPiS_S_
        .type           _Z6KernelPiS_S_,@function
        .size           _Z6KernelPiS_S_,(.L_x_30 - _Z6KernelPiS_S_)
        .other          _Z6KernelPiS_S_,@"STO_CUDA_ENTRY STV_DEFAULT"
_Z6KernelPiS_S_:
.text._Z6KernelPiS_S_:
[----:B------:R-:W-:Y:S01]  /*0000*/  LDC R1, c[0x0][0x37c] ;  /* 0x0000df00ff017b82 */ /* 0x000fe20000000800 */
[----:B------:R-:W0:Y:S07]  /*0010*/  S2R R9, SR_TID.X ;  /* 0x0000000000097919 */ /* 0x000e2e0000002100 */
[----:B------:R-:W0:Y:S01]  /*0020*/  LDC.64 R2, c[0x0][0x380] ;  /* 0x0000e000ff027b82 */ /* 0x000e220000000a00 */
[----:B------:R-:W1:Y:S07]  /*0030*/  LDCU.64 UR4, c[0x0][0x358] ;  /* 0x00006b00ff0477ac */ /* 0x000e6e0008000a00 */
[----:B------:R-:W2:Y:S08]  /*0040*/  LDC.64 R4, c[0x0][0x388] ;  /* 0x0000e200ff047b82 */ /* 0x000eb00000000a00 */
[----:B------:R-:W3:Y:S01]  /*0050*/  LDC.64 R6, c[0x0][0x390] ;  /* 0x0000e400ff067b82 */ /* 0x000ee20000000a00 */
[----:B0-----:R-:W-:-:S04]  /*0060*/  IMAD.WIDE.U32 R2, R9, 0x4, R2 ;  /* 0x0000000409027825 */ /* 0x001fc800078e0002 */
[C---:B--2---:R-:W-:Y:S02]  /*0070*/  IMAD.WIDE.U32 R4, R9.reuse, 0x4, R4 ;  /* 0x0000000409047825 */ /* 0x044fe400078e0004 */
[----:B-1----:R-:W2:Y:S04]  /*0080*/  LDG.E R2, desc[UR4][R2.64] ;  /* 0x0000000402027981 */ /* 0x002ea8000c1e1900 */
[----:B------:R-:W2:Y:S01]  /*0090*/  LDG.E R5, desc[UR4][R4.64] ;  /* 0x0000000404057981 */ /* 0x000ea2000c1e1900 */
[----:B---3--:R-:W-:Y:S01]  /*00a0*/  IMAD.WIDE.U32 R6, R9, 0x4, R6 ;  /* 0x0000000409067825 */ /* 0x008fe200078e0006 */
[----:B--2---:R-:W-:-:S05]  /*00b0*/  IADD3 R9, PT, PT, R2, R5, RZ ;  /* 0x0000000502097210 */ /* 0x004fca0007ffe0ff */
[----:B------:R-:W-:Y:S01]  /*00c0*/  STG.E desc[UR4][R6.64], R9 ;  /* 0x0000000906007986 */ /* 0x000fe2000c101904 */
[----:B------:R-:W-:Y:S05]  /*00d0*/  EXIT ;  /* 0x000000000000794d */ /* 0x000fea0003800000 */
.L_x_0:
[----:B------:R-:W-:-:S00]  /*00e0*/  BRA `(.L_x_0) ;  /* 0xfffffffc00fc7947 */ /* 0x000fc0000383ffff */
[----:B------:R-:W-:-:S00]  /*00f0*/  NOP ;  /* 0x0000000000007918 */ /* 0x000fc00000000000 */
        /* <DEDUP_REMOVED lines=8> */
.L_x_30:


//--------------------- .text._Z7StartSWPcS_iPiii --------------------------
	.section	.text._Z7StartSWPcS_iPiii,"ax",@progbits
	.align	128
        .global         _Z7StartSWPcS_iPiii
        .type           _Z7StartSWPcS_iPiii,@function
        .size           _Z7StartSWPcS_iPiii,(.L_x_31 - _Z7StartSWPcS_iPiii)
        .other          _Z7StartSWPcS_iPiii,@"STO_CUDA_ENTRY STV_DEFAULT"
_Z7StartSWPcS_iPiii:
.text._Z7StartSWPcS_iPiii:
[----:B------:R-:W-:Y:S08]  /*0000*/  LDC R1, c[0x0][0x37c] ;  /* 0x0000df00ff017b82 */ /* 0x000ff00000000800 */
[----:B------:R-:W0:Y:S02]  /*0010*/  LDC R8, c[0x0][0x390] ;  /* 0x0000e400ff087b82 */ /* 0x000e240000000800 */
[----:B0-----:R-:W-:-:S05]  /*0020*/  IMAD.SHL.U32 R6, R8, 0x2, RZ ;  /* 0x0000000208067824 */ /* 0x001fca00078e00ff */
[----:B------:R-:W-:-:S13]  /*0030*/  ISETP.GE.AND P0, PT, R6, 0x2, PT ;  /* 0x000000020600780c */ /* 0x000fda0003f06270 */
[----:B------:R-:W-:Y:S05]  /*0040*/  @!P0 EXIT ;  /* 0x000000000000894d */ /* 0x000fea0003800000 */
[----:B------:R-:W0:Y:S01]  /*0050*/  S2R R3, SR_TID.Y ;  /* 0x0000000000037919 */ /* 0x000e220000002200 */
[----:B------:R-:W0:Y:S01]  /*0060*/  S2UR UR4, SR_CTAID.Y ;  /* 0x00000000000479c3 */ /* 0x000e220000002600 */
[----:B------:R-:W1:Y:S01]  /*0070*/  LDCU UR7, c[0x0][0x3a0] ;  /* 0x00007400ff0777ac */ /* 0x000e620008000800 */
[----:B------:R-:W-:Y:S01]  /*0080*/  ISETP.NE.AND P0, PT, R6, 0x2, PT ;  /* 0x000000020600780c */ /* 0x000fe20003f05270 */
[----:B------:R-:W2:Y:S01]  /*0090*/  S2R R5, SR_TID.X ;  /* 0x0000000000057919 */ /* 0x000ea20000002100 */
[----:B------:R-:W3:Y:S04]  /*00a0*/  LDCU.64 UR8, c[0x0][0x358] ;  /* 0x00006b00ff0877ac */ /* 0x000ee80008000a00 */
[----:B------:R-:W0:Y:S01]  /*00b0*/  LDC R0, c[0x0][0x364] ;  /* 0x0000d900ff007b82 */ /* 0x000e220000000800 */
[----:B------:R-:W2:Y:S07]  /*00c0*/  LDCU UR6, c[0x0][0x360] ;  /* 0x00006c00ff0677ac */ /* 0x000eae0008000800 */
[----:B------:R-:W4:Y:S08]  /*00d0*/  S2UR UR5, SR_CTAID.X ;  /* 0x00000000000579c3 */ /* 0x000f300000002500 */
[----:B------:R-:W4:Y:S01]  /*00e0*/  LDC R7, c[0x0][0x370] ;  /* 0x0000dc00ff077b82 */ /* 0x000f220000000800 */
[----:B0-----:R-:W-:-:S02]  /*00f0*/  IMAD R0, R0, UR4, R3 ;  /* 0x0000000400007c24 */ /* 0x001fc4000f8e0203 */
[----:B------:R-:W-:Y:S02]  /*0100*/  IMAD.MOV.U32 R3, RZ, RZ, RZ ;  /* 0x000000ffff037224 */ /* 0x000fe400078e00ff */
[----:B----4-:R-:W-:-:S04]  /*0110*/  IMAD R0, R0, R7, UR5 ;  /* 0x0000000500007e24 */ /* 0x010fc8000f8e0207 */
[----:B--2---:R-:W-:-:S04]  /*0120*/  IMAD R4, R0, UR6, R5 ;  /* 0x0000000600047c24 */ /* 0x004fc8000f8e0205 */
[----:B-1----:R-:W-:Y:S01]  /*0130*/  IMAD R0, R4, UR7, RZ ;  /* 0x0000000704007c24 */ /* 0x002fe2000f8e02ff */
[----:B---3--:R-:W-:Y:S06]  /*0140*/  @!P0 BRA `(.L_x_1) ;  /* 0x0000000800ac8947 */ /* 0x008fec0003800000 */
[----:B------:R-:W0:Y:S01]  /*0150*/  LDC R5, c[0x0][0x390] ;  /* 0x0000e400ff057b82 */ /* 0x000e220000000800 */
[----:B------:R-:W1:Y:S01]  /*0160*/  LDCU UR4, c[0x0][0x3a4] ;  /* 0x00007480ff0477ac */ /* 0x000e620008000800 */
[----:B------:R-:W-:Y:S02]  /*0170*/  IMAD.MOV R7, RZ, RZ, -R8 ;  /* 0x000000ffff077224 */ /* 0x000fe400078e0a08 */
[----:B------:R-:W-:Y:S01]  /*0180*/  VIADD R6, R6, 0xfffffffc ;  /* 0xfffffffc06067836 */ /* 0x000fe20000000000 */
[----:B------:R-:W2:Y:S01]  /*0190*/  LDCU UR10, c[0x0][0x3a0] ;  /* 0x00007400ff0a77ac */ /* 0x000ea20008000800 */
[----:B------:R-:W-:Y:S02]  /*01a0*/  IMAD.MOV.U32 R8, RZ, RZ, 0x1 ;  /* 0x00000001ff087424 */ /* 0x000fe400078e00ff */
[----:B------:R-:W3:Y:S01]  /*01b0*/  LDC.64 R2, c[0x0][0x398] ;  /* 0x0000e600ff027b82 */ /* 0x000ee20000000a00 */
[----:B------:R-:W4:Y:S01]  /*01c0*/  LDCU UR5, c[0x0][0x3a4] ;  /* 0x00007480ff0577ac */ /* 0x000f220008000800 */
[----:B------:R-:W0:Y:S01]  /*01d0*/  LDCU.64 UR6, c[0x0][0x398] ;  /* 0x00007300ff0677ac */ /* 0x000e220008000a00 */
[----:B------:R-:W0:Y:S01]  /*01e0*/  LDCU.128 UR12, c[0x0][0x380] ;  /* 0x00007000ff0c77ac */ /* 0x000e220008000c00 */
[----:B-1----:R-:W-:-:S13]  /*01f0*/  ISETP.GT.AND P1, PT, R4, UR4, PT ;  /* 0x0000000404007c0c */ /* 0x002fda000bf24270 */
.L_x_10:
[----:B------:R-:W-:Y:S01]  /*0200*/  BSSY.RECONVERGENT B0, `(.L_x_2) ;  /* 0x000004d000007945 */ /* 0x000fe20003800200 */
[----:B------:R-:W-:-:S03]  /*0210*/  VIADD R9, R8, 0xffffffff ;  /* 0xffffffff08097836 */ /* 0x000fc60000000000 */
[----:B01----:R-:W-:Y:S05]  /*0220*/  @P1 BRA `(.L_x_3) ;  /* 0x0000000400281947 */ /* 0x003fea0003800000 */
[-C--:B0-----:R-:W-:Y:S01]  /*0230*/  IABS R14, R5.reuse ;  /* 0x00000005000e7213 */ /* 0x081fe20000000000 */
[----:B------:R-:W-:Y:S01]  /*0240*/  VIADD R10, R7, 0x1 ;  /* 0x00000001070a7836 */ /* 0x000fe20000000000 */
[----:B------:R-:W-:Y:S02]  /*0250*/  ISETP.GE.AND P0, PT, R9, R5, PT ;  /* 0x000000050900720c */ /* 0x000fe40003f06270 */
[----:B------:R-:W0:Y:S02]  /*0260*/  I2F.RP R12, R14 ;  /* 0x0000000e000c7306 */ /* 0x000e240000209400 */
[----:B------:R-:W-:Y:S01]  /*0270*/  SEL R13, R10, RZ, P0 ;  /* 0x000000ff0a0d7207 */ /* 0x000fe20000000000 */
[----:B------:R-:W-:-:S03]  /*0280*/  IMAD.MOV.U32 R10, RZ, RZ, RZ ;  /* 0x000000ffff0a7224 */ /* 0x000fc600078e00ff */
[C---:B------:R-:W-:Y:S01]  /*0290*/  ISETP.GT.AND P0, PT, R13.reuse, RZ, PT ;  /* 0x000000ff0d00720c */ /* 0x040fe20003f04270 */
[----:B--2---:R-:W-:-:S05]  /*02a0*/  IMAD R15, R13, UR10, R0 ;  /* 0x0000000a0d0f7c24 */ /* 0x004fca000f8e0200 */
[----:B------:R-:W-:Y:S01]  /*02b0*/  SEL R15, R15, R0, P0 ;  /* 0x000000000f0f7207 */ /* 0x000fe20000000000 */
[----:B0-----:R-:W0:Y:S03]  /*02c0*/  MUFU.RCP R12, R12 ;  /* 0x0000000c000c7308 */ /* 0x001e260000001000 */
[----:B------:R-:W-:Y:S01]  /*02d0*/  IADD3 R16, PT, PT, R15, -0x1, R8 ;  /* 0xffffffff0f107810 */ /* 0x000fe20007ffe008 */
[----:B0-----:R-:W-:-:S03]  /*02e0*/  VIADD R11, R12, 0xffffffe ;  /* 0x0ffffffe0c0b7836 */ /* 0x001fc60000000000 */
[----:B------:R-:W-:-:S03]  /*02f0*/  IABS R12, R16 ;  /* 0x00000010000c7213 */ /* 0x000fc60000000000 */
[----:B------:R-:W0:Y:S02]  /*0300*/  F2I.FTZ.U32.TRUNC.NTZ R11, R11 ;  /* 0x0000000b000b7305 */ /* 0x000e24000021f000 */
[----:B0-----:R-:W-:-:S04]  /*0310*/  IMAD.MOV R13, RZ, RZ, -R11 ;  /* 0x000000ffff0d7224 */ /* 0x001fc800078e0a0b */
[----:B------:R-:W-:-:S04]  /*0320*/  IMAD R13, R13, R14, RZ ;  /* 0x0000000e0d0d7224 */ /* 0x000fc800078e02ff */
[----:B------:R-:W-:-:S04]  /*0330*/  IMAD.HI.U32 R10, R11, R13, R10 ;  /* 0x0000000d0b0a7227 */ /* 0x000fc800078e000a */
[----:B------:R-:W-:-:S04]  /*0340*/  IMAD.MOV.U32 R11, RZ, RZ, R12 ;  /* 0x000000ffff0b7224 */ /* 0x000fc800078e000c */
[----:B------:R-:W-:-:S04]  /*0350*/  IMAD.HI.U32 R10, R10, R11, RZ ;  /* 0x0000000b0a0a7227 */ /* 0x000fc800078e00ff */
[----:B------:R-:W-:-:S04]  /*0360*/  IMAD.MOV R12, RZ, RZ, -R10 ;  /* 0x000000ffff0c7224 */ /* 0x000fc800078e0a0a */
[----:B------:R-:W-:-:S05]  /*0370*/  IMAD R11, R14, R12, R11 ;  /* 0x0000000c0e0b7224 */ /* 0x000fca00078e020b */
[----:B------:R-:W-:-:S13]  /*0380*/  ISETP.GT.U32.AND P1, PT, R14, R11, PT ;  /* 0x0000000b0e00720c */ /* 0x000fda0003f24070 */
[----:B------:R-:W-:Y:S02]  /*0390*/  @!P1 IMAD.IADD R11, R11, 0x1, -R14 ;  /* 0x000000010b0b9824 */ /* 0x000fe400078e0a0e */
[----:B------:R-:W-:Y:S01]  /*03a0*/  @!P1 VIADD R10, R10, 0x1 ;  /* 0x000000010a0a9836 */ /* 0x000fe20000000000 */
[----:B------:R-:W-:Y:S02]  /*03b0*/  ISETP.NE.AND P1, PT, R5, RZ, PT ;  /* 0x000000ff0500720c */ /* 0x000fe40003f25270 */
[----:B------:R-:W-:Y:S02]  /*03c0*/  ISETP.GE.U32.AND P0, PT, R11, R14, PT ;  /* 0x0000000e0b00720c */ /* 0x000fe40003f06070 */
[----:B------:R-:W-:-:S04]  /*03d0*/  LOP3.LUT R11, R16, R5, RZ, 0x3c, !PT ;  /* 0x00000005100b7212 */ /* 0x000fc800078e3cff */
[----:B------:R-:W-:-:S07]  /*03e0*/  ISETP.GE.AND P2, PT, R11, RZ, PT ;  /* 0x000000ff0b00720c */ /* 0x000fce0003f46270 */
[----:B------:R-:W-:-:S04]  /*03f0*/  @P0 VIADD R10, R10, 0x1 ;  /* 0x000000010a0a0836 */ /* 0x000fc80000000000 */
[----:B------:R-:W-:-:S04]  /*0400*/  IMAD.MOV.U32 R20, RZ, RZ, R10 ;  /* 0x000000ffff147224 */ /* 0x000fc800078e000a */
[----:B------:R-:W-:Y:S01]  /*0410*/  @!P2 IMAD.MOV R20, RZ, RZ, -R20 ;  /* 0x000000ffff14a224 */ /* 0x000fe200078e0a14 */
[----:B------:R-:W-:-:S05]  /*0420*/  @!P1 LOP3.LUT R20, RZ, R5, RZ, 0x33, !PT ;  /* 0x00000005ff149212 */ /* 0x000fca00078e33ff */
[----:B------:R-:W-:-:S04]  /*0430*/  IMAD R12, R20, R5, RZ ;  /* 0x00000005140c7224 */ /* 0x000fc800078e02ff */
[----:B------:R-:W-:-:S05]  /*0440*/  IMAD.IADD R17, R16, 0x1, -R12 ;  /* 0x0000000110117824 */ /* 0x000fca00078e0a0c */
[----:B------:R-:W-:-:S04]  /*0450*/  ISETP.NE.AND P0, PT, R17, RZ, PT ;  /* 0x000000ff1100720c */ /* 0x000fc80003f05270 */
[----:B------:R-:W-:-:S13]  /*0460*/  ISETP.EQ.OR P0, PT, R20, RZ, !P0 ;  /* 0x000000ff1400720c */ /* 0x000fda0004702670 */
[----:B------:R-:W-:Y:S05]  /*0470*/  @P0 BRA `(.L_x_3) ;  /* 0x0000000000940947 */ /* 0x000fea0003800000 */
[----:B------:R-:W-:Y:S01]  /*0480*/  SHF.R.S32.HI R15, RZ, 0x1f, R17 ;  /* 0x0000001fff0f7819 */ /* 0x000fe20000011411 */
[----:B------:R-:W-:Y:S01]  /*0490*/  VIADD R10, R20, 0xffffffff ;  /* 0xffffffff140a7836 */ /* 0x000fe20000000000 */
[----:B------:R-:W-:Y:S02]  /*04a0*/  IADD3 R11, P1, PT, R12, R17, RZ ;  /* 0x000000110c0b7210 */ /* 0x000fe40007f3e0ff */
[----:B------:R-:W-:Y:S01]  /*04b0*/  IADD3 R18, P0, PT, R20, UR12, RZ ;  /* 0x0000000c14127c10 */ /* 0x000fe2000ff1e0ff */
[----:B------:R-:W-:Y:S01]  /*04c0*/  IMAD R14, R10, R5, RZ ;  /* 0x000000050a0e7224 */ /* 0x000fe200078e02ff */
[----:B------:R-:W-:Y:S02]  /*04d0*/  LEA.HI.X.SX32 R16, R12, R15, 0x1, P1 ;  /* 0x0000000f0c107211 */ /* 0x000fe400008f0eff */
[----:B------:R-:W-:Y:S02]  /*04e0*/  IADD3 R12, P1, PT, R17, UR14, RZ ;  /* 0x0000000e110c7c10 */ /* 0x000fe4000ff3e0ff */
[----:B------:R-:W-:-:S02]  /*04f0*/  LEA.HI.X.SX32 R19, R20, UR13, 0x1, P0 ;  /* 0x0000000d14137c11 */ /* 0x000fc400080f0eff */
[----:B------:R-:W-:Y:S02]  /*0500*/  IADD3.X R13, PT, PT, R15, UR15, RZ, P1, !PT ;  /* 0x0000000f0f0d7c10 */ /* 0x000fe40008ffe4ff */
[----:B------:R-:W-:Y:S01]  /*0510*/  LEA R10, P2, R11, UR6, 0x2 ;  /* 0x000000060b0a7c11 */ /* 0x000fe2000f8410ff */
[----:B------:R-:W2:Y:S01]  /*0520*/  LDG.E.U8 R18, desc[UR8][R18.64+-0x1] ;  /* 0xffffff0812127981 */ /* 0x000ea2000c1e1100 */
[C---:B------:R-:W-:Y:S01]  /*0530*/  IADD3 R20, P0, PT, R17.reuse, R14, RZ ;  /* 0x0000000e11147210 */ /* 0x040fe20007f1e0ff */
[----:B------:R-:W-:Y:S01]  /*0540*/  IMAD.IADD R17, R17, 0x1, R14 ;  /* 0x0000000111117824 */ /* 0x000fe200078e020e */
[----:B------:R-:W-:Y:S01]  /*0550*/  LEA.HI.X R11, R11, UR7, R16, 0x2, P2 ;  /* 0x000000070b0b7c11 */ /* 0x000fe200090f1410 */
[----:B------:R-:W2:Y:S01]  /*0560*/  LDG.E.U8 R13, desc[UR8][R12.64+-0x1] ;  /* 0xffffff080c0d7981 */ /* 0x000ea2000c1e1100 */
[----:B------:R-:W-:Y:S01]  /*0570*/  LEA.HI.X.SX32 R15, R14, R15, 0x1, P0 ;  /* 0x0000000f0e0f7211 */ /* 0x000fe200000f0eff */
[----:B---3--:R-:W-:Y:S01]  /*0580*/  IMAD.WIDE R16, R17, 0x4, R2 ;  /* 0x0000000411107825 */ /* 0x008fe200078e0202 */
[C---:B------:R-:W-:Y:S01]  /*0590*/  LEA R14, P0, R20.reuse, UR6, 0x2 ;  /* 0x00000006140e7c11 */ /* 0x040fe2000f8010ff */
[----:B------:R-:W3:Y:S03]  /*05a0*/  LDG.E R10, desc[UR8][R10.64+-0x4] ;  /* 0xfffffc080a0a7981 */ /* 0x000ee6000c1e1900 */
[----:B------:R-:W-:Y:S01]  /*05b0*/  LEA.HI.X R15, R20, UR7, R15, 0x2, P0 ;  /* 0x00000007140f7c11 */ /* 0x000fe200080f140f */
[----:B------:R-:W3:Y:S04]  /*05c0*/  LDG.E R23, desc[UR8][R16.64] ;  /* 0x0000000810177981 */ /* 0x000ee8000c1e1900 */
[----:B------:R-:W5:Y:S01]  /*05d0*/  LDG.E R14, desc[UR8][R14.64+-0x4] ;  /* 0xfffffc080e0e7981 */ /* 0x000f62000c1e1900 */
[----:B------:R-:W-:Y:S01]  /*05e0*/  BSSY.RECONVERGENT B1, `(.L_x_4) ;  /* 0x000000c000017945 */ /* 0x000fe20003800200 */
[----:B--2---:R-:W-:-:S02]  /*05f0*/  ISETP.NE.AND P0, PT, R18, R13, PT ;  /* 0x0000000d1200720c */ /* 0x004fc40003f05270 */
[----:B---3--:R-:W-:Y:S01]  /*0600*/  VIMNMX R20, PT, PT, R10, R23, !PT ;  /* 0x000000170a147248 */ /* 0x008fe20007fe0100 */
[----:B-----5:R-:W-:-:S04]  /*0610*/  VIADD R21, R14, 0x1 ;  /* 0x000000010e157836 */ /* 0x020fc80000000000 */
[----:B------:R-:W-:-:S06]  /*0620*/  VIADD R20, R20, 0xfffffffe ;  /* 0xfffffffe14147836 */ /* 0x000fcc0000000000 */
[----:B------:R-:W-:-:S05]  /*0630*/  @P0 VIADD R21, R14, 0xffffffff ;  /* 0xffffffff0e150836 */ /* 0x000fca0000000000 */
[----:B------:R-:W-:Y:S01]  /*0640*/  ISETP.GT.AND P0, PT, R21, R20, PT ;  /* 0x000000141500720c */ /* 0x000fe20003f04270 */
[----:B------:R-:W-:-:S12]  /*0650*/  IMAD.WIDE R12, R5, 0x4, R16 ;  /* 0x00000004050c7825 */ /* 0x000fd800078e0210 */
[----:B------:R-:W-:Y:S05]  /*0660*/  @P0 BRA `(.L_x_5) ;  /* 0x00000000000c0947 */ /* 0x000fea0003800000 */
[----:B------:R-:W-:-:S13]  /*0670*/  ISETP.GT.AND P0, PT, R10, R23, PT ;  /* 0x000000170a00720c */ /* 0x000fda0003f04270 */
[----:B------:R-:W-:Y:S02]  /*0680*/  @P0 VIADD R21, R10, 0xfffffffe ;  /* 0xfffffffe0a150836 */ /* 0x000fe40000000000 */
[----:B------:R-:W-:-:S07]  /*0690*/  @!P0 VIADD R21, R23, 0xfffffffe ;  /* 0xfffffffe17158836 */ /* 0x000fce0000000000 */
.L_x_5:
[----:B----4-:R-:W-:Y:S05]  /*06a0*/  BSYNC.RECONVERGENT B1 ;  /* 0x0000000000017941 */ /* 0x010fea0003800200 */
.L_x_4:
[----:B------:R-:W-:-:S05]  /*06b0*/  VIMNMX R21, PT, PT, RZ, R21, !PT ;  /* 0x00000015ff157248 */ /* 0x000fca0007fe0100 */
[----:B------:R1:W-:Y:S02]  /*06c0*/  STG.E desc[UR8][R12.64], R21 ;  /* 0x000000150c007986 */ /* 0x0003e4000c101908 */
.L_x_3:
[----:B0-2-4-:R-:W-:Y:S05]  /*06d0*/  BSYNC.RECONVERGENT B0 ;  /* 0x0000000000007941 */ /* 0x015fea0003800200 */
.L_x_2:
[----:B------:R-:W-:Y:S01]  /*06e0*/  ISETP.GT.AND P1, PT, R4, UR5, PT ;  /* 0x0000000504007c0c */ /* 0x000fe2000bf24270 */
[----:B------:R-:W-:Y:S01]  /*06f0*/  BSSY.RECONVERGENT B0, `(.L_x_6) ;  /* 0x000004c000007945 */ /* 0x000fe20003800200 */
[----:B------:R-:W-:-:S11]  /*0700*/  VIADD R7, R7, 0x2 ;  /* 0x0000000207077836 */ /* 0x000fd60000000000 */
[----:B------:R-:W-:Y:S05]  /*0710*/  @P1 BRA `(.L_x_7) ;  /* 0x0000000400241947 */ /* 0x000fea0003800000 */
[-C--:B------:R-:W-:Y:S02]  /*0720*/  IABS R16, R5.reuse ;  /* 0x0000000500107213 */ /* 0x080fe40000000000 */
[----:B------:R-:W-:Y:S02]  /*0730*/  ISETP.GE.AND P0, PT, R8, R5, PT ;  /* 0x000000050800720c */ /* 0x000fe40003f06270 */
[----:B-1----:R-:W0:Y:S02]  /*0740*/  I2F.RP R12, R16 ;  /* 0x00000010000c7306 */ /* 0x002e240000209400 */
[----:B------:R-:W-:-:S04]  /*0750*/  SEL R13, R7, RZ, P0 ;  /* 0x000000ff070d7207 */ /* 0x000fc80000000000 */
[C---:B------:R-:W-:Y:S01]  /*0760*/  ISETP.GT.AND P0, PT, R13.reuse, RZ, PT ;  /* 0x000000ff0d00720c */ /* 0x040fe20003f04270 */
[----:B------:R-:W-:-:S05]  /*0770*/  IMAD R15, R13, UR10, R0 ;  /* 0x0000000a0d0f7c24 */ /* 0x000fca000f8e0200 */
[----:B------:R-:W-:Y:S01]  /*0780*/  SEL R15, R15, R0, P0 ;  /* 0x000000000f0f7207 */ /* 0x000fe20000000000 */
[----:B0-----:R-:W0:Y:S04]  /*0790*/  MUFU.RCP R12, R12 ;  /* 0x0000000c000c7308 */ /* 0x001e280000001000 */
[----:B------:R-:W-:Y:S02]  /*07a0*/  IMAD.IADD R14, R15, 0x1, R8 ;  /* 0x000000010f0e7824 */ /* 0x000fe400078e0208 */
[----:B0-----:R-:W-:-:S03]  /*07b0*/  VIADD R10, R12, 0xffffffe ;  /* 0x0ffffffe0c0a7836 */ /* 0x001fc60000000000 */
[----:B------:R-:W-:Y:S01]  /*07c0*/  IABS R12, R14 ;  /* 0x0000000e000c7213 */ /* 0x000fe20000000000 */
[----:B------:R0:W1:Y:S02]  /*07d0*/  F2I.FTZ.U32.TRUNC.NTZ R11, R10 ;  /* 0x0000000a000b7305 */ /* 0x000064000021f000 */
[----:B0-----:R-:W-:Y:S02]  /*07e0*/  IMAD.MOV.U32 R10, RZ, RZ, RZ ;  /* 0x000000ffff0a7224 */ /* 0x001fe400078e00ff */
[----:B-1----:R-:W-:-:S04]  /*07f0*/  IMAD.MOV R13, RZ, RZ, -R11 ;  /* 0x000000ffff0d7224 */ /* 0x002fc800078e0a0b */
        /* <DEDUP_REMOVED lines=43> */
[----:B------:R-:W4:Y:S01]  /*0ab0*/  LDG.E R14, desc[UR8][R14.64+-0x4] ;  /* 0xfffffc080e0e7981 */ /* 0x000f22000c1e1900 */
[----:B------:R-:W-:Y:S01]  /*0ac0*/  BSSY.RECONVERGENT B1, `(.L_x_8) ;  /* 0x000000c000017945 */ /* 0x000fe20003800200 */
[----:B--2---:R-:W-:-:S02]  /*0ad0*/  ISETP.NE.AND P0, PT, R18, R13, PT ;  /* 0x0000000d1200720c */ /* 0x004fc40003f05270 */
[----:B---3--:R-:W-:Y:S01]  /*0ae0*/  VIMNMX R20, PT, PT, R10, R23, !PT ;  /* 0x000000170a147248 */ /* 0x008fe20007fe0100 */
[----:B----4-:R-:W-:-:S04]  /*0af0*/  VIADD R21, R14, 0x1 ;  /* 0x000000010e157836 */ /* 0x010fc80000000000 */
[----:B------:R-:W-:-:S06]  /*0b00*/  VIADD R20, R20, 0xfffffffe ;  /* 0xfffffffe14147836 */ /* 0x000fcc0000000000 */
[----:B------:R-:W-:-:S05]  /*0b10*/  @P0 VIADD R21, R14, 0xffffffff ;  /* 0xffffffff0e150836 */ /* 0x000fca0000000000 */
[----:B------:R-:W-:Y:S01]  /*0b20*/  ISETP.GT.AND P0, PT, R21, R20, PT ;  /* 0x000000141500720c */ /* 0x000fe20003f04270 */
[----:B------:R-:W-:-:S12]  /*0b30*/  IMAD.WIDE R12, R5, 0x4, R16 ;  /* 0x00000004050c7825 */ /* 0x000fd800078e0210 */
[----:B------:R-:W-:Y:S05]  /*0b40*/  @P0 BRA `(.L_x_9) ;  /* 0x00000000000c0947 */ /* 0x000fea0003800000 */
[----:B------:R-:W-:-:S13]  /*0b50*/  ISETP.GT.AND P0, PT, R10, R23, PT ;  /* 0x000000170a00720c */ /* 0x000fda0003f04270 */
[----:B------:R-:W-:Y:S02]  /*0b60*/  @!P0 VIADD R21, R23, 0xfffffffe ;  /* 0xfffffffe17158836 */ /* 0x000fe40000000000 */
[----:B------:R-:W-:-:S07]  /*0b70*/  @P0 VIADD R21, R10, 0xfffffffe ;  /* 0xfffffffe0a150836 */ /* 0x000fce0000000000 */
.L_x_9:
[----:B------:R-:W-:Y:S05]  /*0b80*/  BSYNC.RECONVERGENT B1 ;  /* 0x0000000000017941 */ /* 0x000fea0003800200 */
.L_x_8:
[----:B------:R-:W-:-:S05]  /*0b90*/  VIMNMX R21, PT, PT, RZ, R21, !PT ;  /* 0x00000015ff157248 */ /* 0x000fca0007fe0100 */
[----:B------:R0:W-:Y:S02]  /*0ba0*/  STG.E desc[UR8][R12.64], R21 ;  /* 0x000000150c007986 */ /* 0x0001e4000c101908 */
.L_x_7:
[----:B------:R-:W-:Y:S05]  /*0bb0*/  BSYNC.RECONVERGENT B0 ;  /* 0x0000000000007941 */ /* 0x000fea0003800200 */
.L_x_6:
[----:B------:R-:W-:Y:S01]  /*0bc0*/  ISETP.NE.AND P0, PT, R9, R6, PT ;  /* 0x000000060900720c */ /* 0x000fe20003f05270 */
[----:B------:R-:W-:-:S12]  /*0bd0*/  VIADD R8, R8, 0x2 ;  /* 0x0000000208087836 */ /* 0x000fd80000000000 */
[----:B------:R-:W-:Y:S05]  /*0be0*/  @P0 BRA `(.L_x_10) ;  /* 0xfffffff400840947 */ /* 0x000fea000383ffff */
[----:B---3--:R-:W-:-:S07]  /*0bf0*/  VIADD R3, R8, 0xffffffff ;  /* 0xffffffff08037836 */ /* 0x008fce0000000000 */
.L_x_1:
[----:B------:R-:W2:Y:S02]  /*0c00*/  LDCU UR4, c[0x0][0x3a4] ;  /* 0x00007480ff0477ac */ /* 0x000ea40008000800 */
[----:B--2---:R-:W-:-:S13]  /*0c10*/  ISETP.GT.AND P0, PT, R4, UR4, PT ;  /* 0x0000000404007c0c */ /* 0x004fda000bf04270 */
[----:B------:R-:W-:Y:S05]  /*0c20*/  @P0 EXIT ;  /* 0x000000000000094d */ /* 0x000fea0003800000 */
[----:B------:R-:W2:Y:S01]  /*0c30*/  LDC R2, c[0x0][0x390] ;  /* 0x0000e400ff027b82 */ /* 0x000ea20000000800 */
[----:B------:R-:W3:Y:S01]  /*0c40*/  LDCU UR4, c[0x0][0x3a0] ;  /* 0x00007400ff0477ac */ /* 0x000ee20008000800 */
[-C--:B--2---:R-:W-:Y:S02]  /*0c50*/  IABS R7, R2.reuse ;  /* 0x0000000200077213 */ /* 0x084fe40000000000 */
[C---:B------:R-:W-:Y:S02]  /*0c60*/  ISETP.GE.AND P0, PT, R3.reuse, R2, PT ;  /* 0x000000020300720c */ /* 0x040fe40003f06270 */
[----:B------:R-:W2:Y:S01]  /*0c70*/  I2F.RP R6, R7 ;  /* 0x0000000700067306 */ /* 0x000ea20000209400 */
[----:B------:R-:W-:Y:S01]  /*0c80*/  IADD3 R4, PT, PT, R3, 0x1, -R2 ;  /* 0x0000000103047810 */ /* 0x000fe20007ffe802 */
[----:B------:R-:W-:-:S03]  /*0c90*/  IMAD.IADD R3, R0, 0x1, R3 ;  /* 0x0000000100037824 */ /* 0x000fc600078e0203 */
[----:B------:R-:W-:-:S04]  /*0ca0*/  SEL R4, R4, RZ, P0 ;  /* 0x000000ff04047207 */ /* 0x000fc80000000000 */
[----:B------:R-:W-:Y:S01]  /*0cb0*/  ISETP.GT.AND P0, PT, R4, RZ, PT ;  /* 0x000000ff0400720c */ /* 0x000fe20003f04270 */
[----:B--2---:R-:W2:-:S12]  /*0cc0*/  MUFU.RCP R6, R6 ;  /* 0x0000000600067308 */ /* 0x004e980000001000 */
[----:B---3--:R-:W-:Y:S02]  /*0cd0*/  @P0 IMAD R3, R4, UR4, R3 ;  /* 0x0000000404030c24 */ /* 0x008fe4000f8e0203 */
[----:B------:R-:W-:Y:S02]  /*0ce0*/  IMAD.MOV.U32 R4, RZ, RZ, RZ ;  /* 0x000000ffff047224 */ /* 0x000fe400078e00ff */
[----:B--2---:R-:W-:-:S06]  /*0cf0*/  VIADD R5, R6, 0xffffffe ;  /* 0x0ffffffe06057836 */ /* 0x004fcc0000000000 */
[----:B------:R-:W2:Y:S02]  /*0d00*/  F2I.FTZ.U32.TRUNC.NTZ R5, R5 ;  /* 0x0000000500057305 */ /* 0x000ea4000021f000 */
[----:B--2---:R-:W-:-:S04]  /*0d10*/  IMAD.MOV R0, RZ, RZ, -R5 ;  /* 0x000000ffff007224 */ /* 0x004fc800078e0a05 */
[----:B------:R-:W-:Y:S01]  /*0d20*/  IMAD R9, R0, R7, RZ ;  /* 0x0000000700097224 */ /* 0x000fe200078e02ff */
[----:B------:R-:W-:-:S03]  /*0d30*/  IABS R0, R3 ;  /* 0x0000000300007213 */ /* 0x000fc60000000000 */
        /* <DEDUP_REMOVED lines=16> */
[----:B01----:R-:W-:-:S04]  /*0e40*/  IMAD R12, R9, R2, RZ ;  /* 0x00000002090c7224 */ /* 0x003fc800078e02ff */
[----:B------:R-:W-:-:S05]  /*0e50*/  IMAD.IADD R16, R3, 0x1, -R12 ;  /* 0x0000000103107824 */ /* 0x000fca00078e0a0c */
[----:B------:R-:W-:-:S04]  /*0e60*/  ISETP.NE.AND P0, PT, R16, RZ, PT ;  /* 0x000000ff1000720c */ /* 0x000fc80003f05270 */
[----:B------:R-:W-:-:S13]  /*0e70*/  ISETP.EQ.OR P0, PT, R9, RZ, !P0 ;  /* 0x000000ff0900720c */ /* 0x000fda0004702670 */
[----:B------:R-:W-:Y:S05]  /*0e80*/  @P0 EXIT ;  /* 0x000000000000094d */ /* 0x000fea0003800000 */
[----:B------:R-:W0:Y:S01]  /*0e90*/  LDCU.128 UR4, c[0x0][0x380] ;  /* 0x00007000ff0477ac */ /* 0x000e220008000c00 */
[----:B------:R-:W1:Y:S01]  /*0ea0*/  LDC.64 R6, c[0x0][0x398] ;  /* 0x0000e600ff067b82 */ /* 0x000e620000000a00 */
[----:B------:R-:W-:Y:S01]  /*0eb0*/  SHF.R.S32.HI R0, RZ, 0x1f, R16 ;  /* 0x0000001fff007819 */ /* 0x000fe20000011410 */
[----:B------:R-:W-:Y:S01]  /*0ec0*/  VIADD R3, R9, 0xffffffff ;  /* 0xffffffff09037836 */ /* 0x000fe20000000000 */
[----:B------:R-:W2:Y:S01]  /*0ed0*/  LDCU.64 UR10, c[0x0][0x398] ;  /* 0x00007300ff0a77ac */ /* 0x000ea20008000a00 */
[C---:B------:R-:W-:Y:S02]  /*0ee0*/  IADD3 R5, P1, PT, R12.reuse, R16, RZ ;  /* 0x000000100c057210 */ /* 0x040fe40007f3e0ff */
[----:B------:R-:W-:Y:S02]  /*0ef0*/  IMAD R3, R3, R2, RZ ;  /* 0x0000000203037224 */ /* 0x000fe400078e02ff */
[----:B------:R-:W-:Y:S02]  /*0f00*/  LEA.HI.X.SX32 R12, R12, R0, 0x1, P1 ;  /* 0x000000000c0c7211 */ /* 0x000fe400008f0eff */
[----:B------:R-:W-:Y:S01]  /*0f10*/  IMAD.IADD R13, R16, 0x1, R3 ;  /* 0x00000001100d7824 */ /* 0x000fe200078e0203 */
[----:B0-----:R-:W-:-:S02]  /*0f20*/  IADD3 R10, P0, PT, R9, UR4, RZ ;  /* 0x00000004090a7c10 */ /* 0x001fc4000ff1e0ff */
[----:B------:R-:W-:Y:S02]  /*0f30*/  IADD3 R8, P1, PT, R16, UR6, RZ ;  /* 0x0000000610087c10 */ /* 0x000fe4000ff3e0ff */
[----:B------:R-:W-:Y:S02]  /*0f40*/  LEA.HI.X.SX32 R11, R9, UR5, 0x1, P0 ;  /* 0x00000005090b7c11 */ /* 0x000fe400080f0eff */
[----:B------:R-:W-:Y:S02]  /*0f50*/  IADD3.X R9, PT, PT, R0, UR7, RZ, P1, !PT ;  /* 0x0000000700097c10 */ /* 0x000fe40008ffe4ff */
[----:B--2---:R-:W-:Y:S01]  /*0f60*/  LEA R4, P2, R5, UR10, 0x2 ;  /* 0x0000000a05047c11 */ /* 0x004fe2000f8410ff */
[----:B------:R-:W2:Y:S01]  /*0f70*/  LDG.E.U8 R10, desc[UR8][R10.64+-0x1] ;  /* 0xffffff080a0a7981 */ /* 0x000ea2000c1e1100 */
[----:B------:R-:W-:Y:S01]  /*0f80*/  IADD3 R14, P0, PT, R16, R3, RZ ;  /* 0x00000003100e7210 */ /* 0x000fe20007f1e0ff */
[----:B-1----:R-:W-:Y:S01]  /*0f90*/  IMAD.WIDE R6, R13, 0x4, R6 ;  /* 0x000000040d067825 */ /* 0x002fe200078e0206 */
[----:B------:R-:W-:Y:S01]  /*0fa0*/  LEA.HI.X R5, R5, UR11, R12, 0x2, P2 ;  /* 0x0000000b05057c11 */ /* 0x000fe200090f140c */
[----:B------:R-:W2:Y:S01]  /*0fb0*/  LDG.E.U8 R9, desc[UR8][R8.64+-0x1] ;  /* 0xffffff0808097981 */ /* 0x000ea2000c1e1100 */
[----:B------:R-:W-:-:S02]  /*0fc0*/  LEA.HI.X.SX32 R3, R3, R0, 0x1, P0 ;  /* 0x0000000003037211 */ /* 0x000fc400000f0eff */
[C---:B------:R-:W-:Y:S01]  /*0fd0*/  LEA R12, P0, R14.reuse, UR10, 0x2 ;  /* 0x0000000a0e0c7c11 */ /* 0x040fe2000f8010ff */
[----:B------:R-:W3:Y:S03]  /*0fe0*/  LDG.E R4, desc[UR8][R4.64+-0x4] ;  /* 0xfffffc0804047981 */ /* 0x000ee6000c1e1900 */
[----:B------:R-:W-:Y:S01]  /*0ff0*/  LEA.HI.X R13, R14, UR11, R3, 0x2, P0 ;  /* 0x0000000b0e0d7c11 */ /* 0x000fe200080f1403 */
[----:B------:R-:W3:Y:S04]  /*1000*/  LDG.E R17, desc[UR8][R6.64] ;  /* 0x0000000806117981 */ /* 0x000ee8000c1e1900 */
[----:B------:R-:W4:Y:S01]  /*1010*/  LDG.E R12, desc[UR8][R12.64+-0x4] ;  /* 0xfffffc080c0c7981 */ /* 0x000f22000c1e1900 */
[----:B------:R-:W-:Y:S01]  /*1020*/  BSSY.RECONVERGENT B0, `(.L_x_11) ;  /* 0x000000c000007945 */ /* 0x000fe20003800200 */
[----:B------:R-:W-:Y:S01]  /*1030*/  IMAD.WIDE R2, R2, 0x4, R6 ;  /* 0x0000000402027825 */ /* 0x000fe200078e0206 */
[----:B--2---:R-:W-:-:S02]  /*1040*/  ISETP.NE.AND P0, PT, R10, R9, PT ;  /* 0x000000090a00720c */ /* 0x004fc40003f05270 */
[----:B---3--:R-:W-:Y:S01]  /*1050*/  VIMNMX R0, PT, PT, R4, R17, !PT ;  /* 0x0000001104007248 */ /* 0x008fe20007fe0100 */
[----:B----4-:R-:W-:-:S04]  /*1060*/  VIADD R15, R12, 0x1 ;  /* 0x000000010c0f7836 */ /* 0x010fc80000000000 */
[----:B------:R-:W-:-:S06]  /*1070*/  VIADD R0, R0, 0xfffffffe ;  /* 0xfffffffe00007836 */ /* 0x000fcc0000000000 */
[----:B------:R-:W-:-:S05]  /*1080*/  @P0 VIADD R15, R12, 0xffffffff ;  /* 0xffffffff0c0f0836 */ /* 0x000fca0000000000 */
[----:B------:R-:W-:-:S13]  /*1090*/  ISETP.GT.AND P0, PT, R15, R0, PT ;  /* 0x000000000f00720c */ /* 0x000fda0003f04270 */
[----:B------:R-:W-:Y:S05]  /*10a0*/  @P0 BRA `(.L_x_12) ;  /* 0x00000000000c0947 */ /* 0x000fea0003800000 */
[----:B------:R-:W-:-:S13]  /*10b0*/  ISETP.GT.AND P0, PT, R4, R17, PT ;  /* 0x000000110400720c */ /* 0x000fda0003f04270 */
[----:B------:R-:W-:Y:S02]  /*10c0*/  @!P0 VIADD R15, R17, 0xfffffffe ;  /* 0xfffffffe110f8836 */ /* 0x000fe40000000000 */
[----:B------:R-:W-:-:S07]  /*10d0*/  @P0 VIADD R15, R4, 0xfffffffe ;  /* 0xfffffffe040f0836 */ /* 0x000fce0000000000 */
.L_x_12:
[----:B------:R-:W-:Y:S05]  /*10e0*/  BSYNC.RECONVERGENT B0 ;  /* 0x0000000000007941 */ /* 0x000fea0003800200 */
.L_x_11:
[----:B------:R-:W-:-:S05]  /*10f0*/  VIMNMX R15, PT, PT, RZ, R15, !PT ;  /* 0x0000000fff0f7248 */ /* 0x000fca0007fe0100 */
[----:B------:R-:W-:Y:S01]  /*1100*/  STG.E desc[UR8][R2.64], R15 ;  /* 0x0000000f02007986 */ /* 0x000fe2000c101908 */
[----:B------:R-:W-:Y:S05]  /*1110*/  EXIT ;  /* 0x000000000000794d */ /* 0x000fea0003800000 */
.L_x_13:
        /* <DEDUP_REMOVED lines=14> */
.L_x_31:


//--------------------- .text._Z7init_SMPii       --------------------------
	.section	.text._Z7init_SMPii,"ax",@progbits
	.align	128
        .global         _Z7init_SMPii
        .type           _Z7init_SMPii,@function
        .size           _Z7init_SMPii,(.L_x_32 - _Z7init_SMPii)
        .other          _Z7init_SMPii,@"STO_CUDA_ENTRY STV_DEFAULT"
_Z7init_SMPii:
.text._Z7init_SMPii:
[----:B------:R-:W-:Y:S01]  /*0000*/  LDC R1, c[0x0][0x37c] ;  /* 0x0000df00ff017b82 */ /* 0x000fe20000000800 */
[----:B------:R-:W0:Y:S07]  /*0010*/  S2R R3, SR_TID.Y ;  /* 0x0000000000037919 */ /* 0x000e2e0000002200 */
[----:B------:R-:W0:Y:S01]  /*0020*/  S2UR UR4, SR_CTAID.Y ;  /* 0x00000000000479c3 */ /* 0x000e220000002600 */
[----:B------:R-:W1:Y:S01]  /*0030*/  LDCU UR7, c[0x0][0x388] ;  /* 0x00007100ff0777ac */ /* 0x000e620008000800 */
[----:B------:R-:W2:Y:S06]  /*0040*/  S2R R5, SR_TID.X ;  /* 0x0000000000057919 */ /* 0x000eac0000002100 */
[----:B------:R-:W0:Y:S01]  /*0050*/  LDC R0, c[0x0][0x364] ;  /* 0x0000d900ff007b82 */ /* 0x000e220000000800 */
[----:B------:R-:W2:Y:S07]  /*0060*/  LDCU UR6, c[0x0][0x360] ;  /* 0x00006c00ff0677ac */ /* 0x000eae0008000800 */
[----:B------:R-:W3:Y:S08]  /*0070*/  S2UR UR5, SR_CTAID.X ;  /* 0x00000000000579c3 */ /* 0x000ef00000002500 */
[----:B------:R-:W3:Y:S01]  /*0080*/  LDC R7, c[0x0][0x370] ;  /* 0x0000dc00ff077b82 */ /* 0x000ee20000000800 */
[----:B0-----:R-:W-:-:S04]  /*0090*/  IMAD R0, R0, UR4, R3 ;  /* 0x0000000400007c24 */ /* 0x001fc8000f8e0203 */
[----:B---3--:R-:W-:-:S04]  /*00a0*/  IMAD R0, R0, R7, UR5 ;  /* 0x0000000500007e24 */ /* 0x008fc8000f8e0207 */
[----:B--2---:R-:W-:-:S05]  /*00b0*/  IMAD R3, R0, UR6, R5 ;  /* 0x0000000600037c24 */ /* 0x004fca000f8e0205 */
[----:B-1----:R-:W-:-:S13]  /*00c0*/  ISETP.GT.AND P0, PT, R3, UR7, PT ;  /* 0x0000000703007c0c */ /* 0x002fda000bf04270 */
[----:B------:R-:W-:Y:S05]  /*00d0*/  @P0 EXIT ;  /* 0x000000000000094d */ /* 0x000fea0003800000 */
[----:B------:R-:W-:Y:S01]  /*00e0*/  ISETP.NE.AND P0, PT, R3, RZ, PT ;  /* 0x000000ff0300720c */ /* 0x000fe20003f05270 */
[----:B------:R-:W0:-:S12]  /*00f0*/  LDCU.64 UR4, c[0x0][0x358] ;  /* 0x00006b00ff0477ac */ /* 0x000e180008000a00 */
[----:B------:R-:W0:Y:S02]  /*0100*/  @!P0 LDC.64 R4, c[0x0][0x380] ;  /* 0x0000e000ff048b82 */ /* 0x000e240000000a00 */
[----:B0-----:R0:W-:Y:S01]  /*0110*/  @!P0 STG.E desc[UR4][R4.64], RZ ;  /* 0x000000ff04008986 */ /* 0x0011e2000c101904 */
[----:B------:R-:W-:Y:S05]  /*0120*/  @!P0 EXIT ;  /* 0x000000000000894d */ /* 0x000fea0003800000 */
[----:B0-----:R-:W0:Y:S01]  /*0130*/  LDC.64 R4, c[0x0][0x380] ;  /* 0x0000e000ff047b82 */ /* 0x001e220000000a00 */
[C---:B------:R-:W-:Y:S02]  /*0140*/  IMAD R7, R3.reuse, UR7, RZ ;  /* 0x0000000703077c24 */ /* 0x040fe4000f8e02ff */
[----:B0-----:R-:W-:-:S04]  /*0150*/  IMAD.WIDE R2, R3, 0x4, R4 ;  /* 0x0000000403027825 */ /* 0x001fc800078e0204 */
[----:B------:R-:W-:Y:S01]  /*0160*/  IMAD.WIDE R4, R7, 0x4, R4 ;  /* 0x0000000407047825 */ /* 0x000fe200078e0204 */
[----:B------:R-:W-:Y:S04]  /*0170*/  STG.E desc[UR4][R2.64], RZ ;  /* 0x000000ff02007986 */ /* 0x000fe8000c101904 */
[----:B------:R-:W-:Y:S01]  /*0180*/  STG.E desc[UR4][R4.64], RZ ;  /* 0x000000ff04007986 */ /* 0x000fe2000c101904 */
[----:B------:R-:W-:Y:S05]  /*0190*/  EXIT ;  /* 0x000000000000794d */ /* 0x000fea0003800000 */
.L_x_14:
        /* <DEDUP_REMOVED lines=14> */
.L_x_32:


//--------------------- .text._Z7StartNWPcS_iPiii --------------------------
	.section	.text._Z7StartNWPcS_iPiii,"ax",@progbits
	.align	128
        .global         _Z7StartNWPcS_iPiii
        .type           _Z7StartNWPcS_iPiii,@function
        .size           _Z7StartNWPcS_iPiii,(.L_x_33 - _Z7StartNWPcS_iPiii)
        .other          _Z7StartNWPcS_iPiii,@"STO_CUDA_ENTRY STV_DEFAULT"
_Z7StartNWPcS_iPiii:
.text._Z7StartNWPcS_iPiii:
        /* <DEDUP_REMOVED lines=32> */
.L_x_24:
        /* <DEDUP_REMOVED lines=40> */
[----:B------:R-:W-:Y:S01]  /*0480*/  VIADD R10, R14, 0xffffffff ;  /* 0xffffffff0e0a7836 */ /* 0x000fe20000000000 */
[----:B------:R-:W-:Y:S02]  /*0490*/  SHF.R.S32.HI R12, RZ, 0x1f, R22 ;  /* 0x0000001fff0c7819 */ /* 0x000fe40000011416 */
[----:B------:R-:W-:Y:S01]  /*04a0*/  IADD3 R16, P1, PT, R22, UR14, RZ ;  /* 0x0000000e16107c10 */ /* 0x000fe2000ff3e0ff */
[----:B------:R-:W-:Y:S01]  /*04b0*/  IMAD R11, R10, R5, RZ ;  /* 0x000000050a0b7224 */ /* 0x000fe200078e02ff */
[----:B------:R-:W-:Y:S02]  /*04c0*/  IADD3 R18, P0, PT, R14, UR12, RZ ;  /* 0x0000000c0e127c10 */ /* 0x000fe4000ff1e0ff */
[----:B------:R-:W-:Y:S02]  /*04d0*/  IADD3.X R17, PT, PT, R12, UR15, RZ, P1, !PT ;  /* 0x0000000f0c117c10 */ /* 0x000fe40008ffe4ff */
[----:B------:R-:W-:Y:S02]  /*04e0*/  LEA.HI.X.SX32 R19, R14, UR13, 0x1, P0 ;  /* 0x0000000d0e137c11 */ /* 0x000fe400080f0eff */
[----:B------:R-:W-:-:S02]  /*04f0*/  IADD3 R20, P0, PT, R22, R11, RZ ;  /* 0x0000000b16147210 */ /* 0x000fc40007f1e0ff */
[----:B------:R-:W-:Y:S01]  /*0500*/  IADD3 R13, P2, PT, R15, R22, RZ ;  /* 0x000000160f0d7210 */ /* 0x000fe20007f5e0ff */
[----:B------:R-:W2:Y:S01]  /*0510*/  LDG.E.U8 R18, desc[UR8][R18.64+-0x1] ;  /* 0xffffff0812127981 */ /* 0x000ea2000c1e1100 */
[-C--:B------:R-:W-:Y:S02]  /*0520*/  LEA.HI.X.SX32 R21, R11, R12.reuse, 0x1, P0 ;  /* 0x0000000c0b157211 */ /* 0x080fe400000f0eff */
[----:B------:R-:W-:Y:S01]  /*0530*/  LEA.HI.X.SX32 R14, R15, R12, 0x1, P2 ;  /* 0x0000000c0f0e7211 */ /* 0x000fe200010f0eff */
[----:B------:R-:W2:Y:S01]  /*0540*/  LDG.E.U8 R17, desc[UR8][R16.64+-0x1] ;  /* 0xffffff0810117981 */ /* 0x000ea2000c1e1100 */
[----:B------:R-:W-:Y:S01]  /*0550*/  LEA R10, P0, R20, UR6, 0x2 ;  /* 0x00000006140a7c11 */ /* 0x000fe2000f8010ff */
[----:B------:R-:W-:Y:S01]  /*0560*/  IMAD.IADD R15, R22, 0x1, R11 ;  /* 0x00000001160f7824 */ /* 0x000fe200078e020b */
[----:B------:R-:W-:Y:S02]  /*0570*/  LEA R12, P1, R13, UR6, 0x2 ;  /* 0x000000060d0c7c11 */ /* 0x000fe4000f8210ff */
[----:B------:R-:W-:-:S02]  /*0580*/  LEA.HI.X R11, R20, UR7, R21, 0x2, P0 ;  /* 0x00000007140b7c11 */ /* 0x000fc400080f1415 */
[----:B------:R-:W-:Y:S01]  /*0590*/  LEA.HI.X R13, R13, UR7, R14, 0x2, P1 ;  /* 0x000000070d0d7c11 */ /* 0x000fe200088f140e */
[----:B---3--:R-:W-:Y:S02]  /*05a0*/  IMAD.WIDE R14, R15, 0x4, R2 ;  /* 0x000000040f0e7825 */ /* 0x008fe400078e0202 */
[----:B------:R-:W3:Y:S04]  /*05b0*/  LDG.E R10, desc[UR8][R10.64+-0x4] ;  /* 0xfffffc080a0a7981 */ /* 0x000ee8000c1e1900 */
[----:B------:R-:W5:Y:S04]  /*05c0*/  LDG.E R13, desc[UR8][R12.64+-0x4] ;  /* 0xfffffc080c0d7981 */ /* 0x000f68000c1e1900 */
[----:B------:R-:W5:Y:S01]  /*05d0*/  LDG.E R20, desc[UR8][R14.64] ;  /* 0x000000080e147981 */ /* 0x000f62000c1e1900 */
[----:B------:R-:W-:Y:S01]  /*05e0*/  BSSY.RECONVERGENT B1, `(.L_x_18) ;  /* 0x000000b000017945 */ /* 0x000fe20003800200 */
[----:B--2---:R-:W-:Y:S01]  /*05f0*/  ISETP.NE.AND P0, PT, R18, R17, PT ;  /* 0x000000111200720c */ /* 0x004fe20003f05270 */
[----:B---3--:R-:W-:-:S12]  /*0600*/  VIADD R19, R10, 0x1 ;  /* 0x000000010a137836 */ /* 0x008fd80000000000 */
[----:B------:R-:W-:Y:S01]  /*0610*/  @!P0 IMAD.MOV R19, RZ, RZ, R10 ;  /* 0x000000ffff138224 */ /* 0x000fe200078e020a */
[----:B-----5:R-:W-:-:S04]  /*0620*/  VIMNMX R16, PT, PT, R20, R13, PT ;  /* 0x0000000d14107248 */ /* 0x020fc80003fe0100 */
[----:B------:R-:W-:Y:S01]  /*0630*/  ISETP.GT.AND P0, PT, R19, R16, PT ;  /* 0x000000101300720c */ /* 0x000fe20003f04270 */
[----:B------:R-:W-:-:S12]  /*0640*/  IMAD.WIDE R16, R5, 0x4, R14 ;  /* 0x0000000405107825 */ /* 0x000fd800078e020e */
[----:B------:R-:W-:Y:S05]  /*0650*/  @!P0 BRA `(.L_x_19) ;  /* 0x00000000000c8947 */ /* 0x000fea0003800000 */
[----:B------:R-:W-:-:S13]  /*0660*/  ISETP.GE.AND P0, PT, R20, R13, PT ;  /* 0x0000000d1400720c */ /* 0x000fda0003f06270 */
[----:B------:R-:W-:Y:S02]  /*0670*/  @!P0 VIADD R19, R20, 0x1 ;  /* 0x0000000114138836 */ /* 0x000fe40000000000 */
[----:B------:R-:W-:-:S07]  /*0680*/  @P0 VIADD R19, R13, 0x1 ;  /* 0x000000010d130836 */ /* 0x000fce0000000000 */
.L_x_19:
[----:B----4-:R-:W-:Y:S05]  /*0690*/  BSYNC.RECONVERGENT B1 ;  /* 0x0000000000017941 */ /* 0x010fea0003800200 */
.L_x_18:
[----:B------:R1:W-:Y:S02]  /*06a0*/  STG.E desc[UR8][R16.64], R19 ;  /* 0x0000001310007986 */ /* 0x0003e4000c101908 */
.L_x_17:
[----:B0-2-4-:R-:W-:Y:S05]  /*06b0*/  BSYNC.RECONVERGENT B0 ;  /* 0x0000000000007941 */ /* 0x015fea0003800200 */
.L_x_16:
[----:B------:R-:W-:Y:S01]  /*06c0*/  ISETP.GT.AND P1, PT, R4, UR5, PT ;  /* 0x0000000504007c0c */ /* 0x000fe2000bf24270 */
[----:B------:R-:W-:Y:S01]  /*06d0*/  BSSY.RECONVERGENT B0, `(.L_x_20) ;  /* 0x000004a000007945 */ /* 0x000fe20003800200 */
[----:B------:R-:W-:-:S11]  /*06e0*/  VIADD R7, R7, 0x2 ;  /* 0x0000000207077836 */ /* 0x000fd60000000000 */
[----:B------:R-:W-:Y:S05]  /*06f0*/  @P1 BRA `(.L_x_21) ;  /* 0x00000004001c1947 */ /* 0x000fea0003800000 */
[-C--:B-1----:R-:W-:Y:S02]  /*0700*/  IABS R16, R5.reuse ;  /* 0x0000000500107213 */ /* 0x082fe40000000000 */
[----:B------:R-:W-:Y:S02]  /*0710*/  ISETP.GE.AND P0, PT, R8, R5, PT ;  /* 0x000000050800720c */ /* 0x000fe40003f06270 */
[----:B------:R-:W0:Y:S02]  /*0720*/  I2F.RP R12, R16 ;  /* 0x00000010000c7306 */ /* 0x000e240000209400 */
        /* <DEDUP_REMOVED lines=53> */
[----:B------:R-:W4:Y:S04]  /*0a80*/  LDG.E R13, desc[UR8][R12.64+-0x4] ;  /* 0xfffffc080c0d7981 */ /* 0x000f28000c1e1900 */
[----:B------:R-:W4:Y:S01]  /*0a90*/  LDG.E R20, desc[UR8][R14.64] ;  /* 0x000000080e147981 */ /* 0x000f22000c1e1900 */
[----:B------:R-:W-:Y:S01]  /*0aa0*/  BSSY.RECONVERGENT B1, `(.L_x_22) ;  /* 0x000000b000017945 */ /* 0x000fe20003800200 */
[----:B--2---:R-:W-:Y:S01]  /*0ab0*/  ISETP.NE.AND P0, PT, R18, R17, PT ;  /* 0x000000111200720c */ /* 0x004fe20003f05270 */
[----:B---3--:R-:W-:-:S12]  /*0ac0*/  VIADD R19, R10, 0x1 ;  /* 0x000000010a137836 */ /* 0x008fd80000000000 */
[----:B------:R-:W-:Y:S01]  /*0ad0*/  @!P0 IMAD.MOV R19, RZ, RZ, R10 ;  /* 0x000000ffff138224 */ /* 0x000fe200078e020a */
[----:B----4-:R-:W-:-:S04]  /*0ae0*/  VIMNMX R16, PT, PT, R20, R13, PT ;  /* 0x0000000d14107248 */ /* 0x010fc80003fe0100 */
[----:B------:R-:W-:Y:S01]  /*0af0*/  ISETP.GT.AND P0, PT, R19, R16, PT ;  /* 0x000000101300720c */ /* 0x000fe20003f04270 */
[----:B------:R-:W-:-:S12]  /*0b00*/  IMAD.WIDE R16, R5, 0x4, R14 ;  /* 0x0000000405107825 */ /* 0x000fd800078e020e */
[----:B------:R-:W-:Y:S05]  /*0b10*/  @!P0 BRA `(.L_x_23) ;  /* 0x00000000000c8947 */ /* 0x000fea0003800000 */
[----:B------:R-:W-:-:S13]  /*0b20*/  ISETP.GE.AND P0, PT, R20, R13, PT ;  /* 0x0000000d1400720c */ /* 0x000fda0003f06270 */
[----:B------:R-:W-:Y:S02]  /*0b30*/  @P0 VIADD R19, R13, 0x1 ;  /* 0x000000010d130836 */ /* 0x000fe40000000000 */
[----:B------:R-:W-:-:S07]  /*0b40*/  @!P0 VIADD R19, R20, 0x1 ;  /* 0x0000000114138836 */ /* 0x000fce0000000000 */
.L_x_23:
[----:B------:R-:W-:Y:S05]  /*0b50*/  BSYNC.RECONVERGENT B1 ;  /* 0x0000000000017941 */ /* 0x000fea0003800200 */
.L_x_22:
[----:B------:R0:W-:Y:S02]  /*0b60*/  STG.E desc[UR8][R16.64], R19 ;  /* 0x0000001310007986 */ /* 0x0001e4000c101908 */
.L_x_21:
[----:B------:R-:W-:Y:S05]  /*0b70*/  BSYNC.RECONVERGENT B0 ;  /* 0x0000000000007941 */ /* 0x000fea0003800200 */
.L_x_20:
[----:B------:R-:W-:Y:S01]  /*0b80*/  ISETP.NE.AND P0, PT, R9, R6, PT ;  /* 0x000000060900720c */ /* 0x000fe20003f05270 */
[----:B------:R-:W-:-:S12]  /*0b90*/  VIADD R8, R8, 0x2 ;  /* 0x0000000208087836 */ /* 0x000fd80000000000 */
[----:B------:R-:W-:Y:S05]  /*0ba0*/  @P0 BRA `(.L_x_24) ;  /* 0xfffffff400940947 */ /* 0x000fea000383ffff */
[----:B---3--:R-:W-:-:S07]  /*0bb0*/  VIADD R3, R8, 0xffffffff ;  /* 0xffffffff08037836 */ /* 0x008fce0000000000 */
.L_x_15:
        /* <DEDUP_REMOVED lines=37> */
[----:B01----:R-:W-:-:S05]  /*0e10*/  IMAD.IADD R16, R3, 0x1, -R14 ;  /* 0x0000000103107824 */ /* 0x003fca00078e0a0e */
[----:B------:R-:W-:-:S04]  /*0e20*/  ISETP.NE.AND P0, PT, R16, RZ, PT ;  /* 0x000000ff1000720c */ /* 0x000fc80003f05270 */
[----:B------:R-:W-:-:S13]  /*0e30*/  ISETP.EQ.OR P0, PT, R7, RZ, !P0 ;  /* 0x000000ff0700720c */ /* 0x000fda0004702670 */
[----:B------:R-:W-:Y:S05]  /*0e40*/  @P0 EXIT ;  /* 0x000000000000094d */ /* 0x000fea0003800000 */
[----:B------:R-:W0:Y:S01]  /*0e50*/  LDCU.128 UR4, c[0x0][0x380] ;  /* 0x00007000ff0477ac */ /* 0x000e220008000c00 */
[----:B------:R-:W1:Y:S01]  /*0e60*/  LDC.64 R4, c[0x0][0x398] ;  /* 0x0000e600ff047b82 */ /* 0x000e620000000a00 */
[----:B------:R-:W-:Y:S01]  /*0e70*/  VIADD R3, R7, 0xffffffff ;  /* 0xffffffff07037836 */ /* 0x000fe20000000000 */
[----:B------:R-:W-:Y:S01]  /*0e80*/  SHF.R.S32.HI R0, RZ, 0x1f, R16 ;  /* 0x0000001fff007819 */ /* 0x000fe20000011410 */
[----:B------:R-:W2:Y:S02]  /*0e90*/  LDCU.64 UR10, c[0x0][0x398] ;  /* 0x00007300ff0a77ac */ /* 0x000ea40008000a00 */
[----:B------:R-:W-:Y:S01]  /*0ea0*/  IMAD R3, R3, R2, RZ ;  /* 0x0000000203037224 */ /* 0x000fe200078e02ff */
[C---:B0-----:R-:W-:Y:S02]  /*0eb0*/  IADD3 R12, P0, PT, R7.reuse, UR4, RZ ;  /* 0x00000004070c7c10 */ /* 0x041fe4000ff1e0ff */
[----:B------:R-:W-:Y:S02]  /*0ec0*/  IADD3 R6, P1, PT, R16, UR6, RZ ;  /* 0x0000000610067c10 */ /* 0x000fe4000ff3e0ff */
[----:B------:R-:W-:-:S02]  /*0ed0*/  LEA.HI.X.SX32 R13, R7, UR5, 0x1, P0 ;  /* 0x00000005070d7c11 */ /* 0x000fc400080f0eff */
[----:B------:R-:W-:Y:S02]  /*0ee0*/  IADD3.X R7, PT, PT, R0, UR7, RZ, P1, !PT ;  /* 0x0000000700077c10 */ /* 0x000fe40008ffe4ff */
[----:B------:R-:W-:Y:S01]  /*0ef0*/  IADD3 R11, P1, PT, R14, R16, RZ ;  /* 0x000000100e0b7210 */ /* 0x000fe20007f3e0ff */
[----:B------:R-:W3:Y:S01]  /*0f00*/  LDG.E.U8 R12, desc[UR8][R12.64+-0x1] ;  /* 0xffffff080c0c7981 */ /* 0x000ee2000c1e1100 */
[----:B------:R-:W-:Y:S02]  /*0f10*/  IADD3 R9, P0, PT, R16, R3, RZ ;  /* 0x0000000310097210 */ /* 0x000fe40007f1e0ff */
[-C--:B------:R-:W-:Y:S01]  /*0f20*/  LEA.HI.X.SX32 R14, R14, R0.reuse, 0x1, P1 ;  /* 0x000000000e0e7211 */ /* 0x080fe200008f0eff */
[----:B------:R-:W3:Y:S01]  /*0f30*/  LDG.E.U8 R7, desc[UR8][R6.64+-0x1] ;  /* 0xffffff0806077981 */ /* 0x000ee2000c1e1100 */
[----:B------:R-:W-:Y:S02]  /*0f40*/  LEA.HI.X.SX32 R0, R3, R0, 0x1, P0 ;  /* 0x0000000003007211 */ /* 0x000fe400000f0eff */
[----:B--2---:R-:W-:Y:S01]  /*0f50*/  LEA R8, P0, R9, UR10, 0x2 ;  /* 0x0000000a09087c11 */ /* 0x004fe2000f8010ff */
[----:B------:R-:W-:Y:S01]  /*0f60*/  IMAD.IADD R3, R16, 0x1, R3 ;  /* 0x0000000110037824 */ /* 0x000fe200078e0203 */
[----:B------:R-:W-:-:S02]  /*0f70*/  LEA R10, P1, R11, UR10, 0x2 ;  /* 0x0000000a0b0a7c11 */ /* 0x000fc4000f8210ff */
[----:B------:R-:W-:Y:S01]  /*0f80*/  LEA.HI.X R9, R9, UR11, R0, 0x2, P0 ;  /* 0x0000000b09097c11 */ /* 0x000fe200080f1400 */
[----:B-1----:R-:W-:Y:S01]  /*0f90*/  IMAD.WIDE R4, R3, 0x4, R4 ;  /* 0x0000000403047825 */ /* 0x002fe200078e0204 */
[----:B------:R-:W-:-:S03]  /*0fa0*/  LEA.HI.X R11, R11, UR11, R14, 0x2, P1 ;  /* 0x0000000b0b0b7c11 */ /* 0x000fc600088f140e */
[----:B------:R-:W2:Y:S04]  /*0fb0*/  LDG.E R8, desc[UR8][R8.64+-0x4] ;  /* 0xfffffc0808087981 */ /* 0x000ea8000c1e1900 */
[----:B------:R-:W4:Y:S04]  /*0fc0*/  LDG.E R11, desc[UR8][R10.64+-0x4] ;  /* 0xfffffc080a0b7981 */ /* 0x000f28000c1e1900 */
[----:B------:R-:W4:Y:S01]  /*0fd0*/  LDG.E R14, desc[UR8][R4.64] ;  /* 0x00000008040e7981 */ /* 0x000f22000c1e1900 */
[----:B------:R-:W-:Y:S01]  /*0fe0*/  BSSY.RECONVERGENT B0, `(.L_x_25) ;  /* 0x000000b000007945 */ /* 0x000fe20003800200 */
[----:B------:R-:W-:Y:S01]  /*0ff0*/  IMAD.WIDE R2, R2, 0x4, R4 ;  /* 0x0000000402027825 */ /* 0x000fe200078e0204 */
[----:B---3--:R-:W-:-:S03]  /*1000*/  ISETP.NE.AND P0, PT, R12, R7, PT ;  /* 0x000000070c00720c */ /* 0x008fc60003f05270 */
[----:B--2---:R-:W-:-:S10]  /*1010*/  VIADD R13, R8, 0x1 ;  /* 0x00000001080d7836 */ /* 0x004fd40000000000 */
[----:B------:R-:W-:Y:S01]  /*1020*/  @!P0 IMAD.MOV R13, RZ, RZ, R8 ;  /* 0x000000ffff0d8224 */ /* 0x000fe200078e0208 */
[----:B----4-:R-:W-:-:S04]  /*1030*/  VIMNMX R0, PT, PT, R14, R11, PT ;  /* 0x0000000b0e007248 */ /* 0x010fc80003fe0100 */
[----:B------:R-:W-:-:S13]  /*1040*/  ISETP.GT.AND P0, PT, R13, R0, PT ;  /* 0x000000000d00720c */ /* 0x000fda0003f04270 */
[----:B------:R-:W-:Y:S05]  /*1050*/  @!P0 BRA `(.L_x_26) ;  /* 0x00000000000c8947 */ /* 0x000fea0003800000 */
[----:B------:R-:W-:-:S13]  /*1060*/  ISETP.GE.AND P0, PT, R14, R11, PT ;  /* 0x0000000b0e00720c */ /* 0x000fda0003f06270 */
[----:B------:R-:W-:Y:S02]  /*1070*/  @P0 VIADD R13, R11, 0x1 ;  /* 0x000000010b0d0836 */ /* 0x000fe40000000000 */
[----:B------:R-:W-:-:S07]  /*1080*/  @!P0 VIADD R13, R14, 0x1 ;  /* 0x000000010e0d8836 */ /* 0x000fce0000000000 */
.L_x_26:
[----:B------:R-:W-:Y:S05]  /*1090*/  BSYNC.RECONVERGENT B0 ;  /* 0x0000000000007941 */ /* 0x000fea0003800200 */
.L_x_25:
[----:B------:R-:W-:Y:S01]  /*10a0*/  STG.E desc[UR8][R2.64], R13 ;  /* 0x0000000d02007986 */ /* 0x000fe2000c101908 */
[----:B------:R-:W-:Y:S05]  /*10b0*/  EXIT ;  /* 0x000000000000794d */ /* 0x000fea0003800000 */
.L_x_27:
        /* <DEDUP_REMOVED lines=12> */
.L_x_33:


//--------------------- .text._Z15init_columns_NWPii --------------------------
	.section	.text._Z15init_columns_NWPii,"ax",@progbits
	.align	128
        .global         _Z15init_columns_NWPii
        .type           _Z15init_columns_NWPii,@function
        .size           _Z15init_columns_NWPii,(.L_x_34 - _Z15init_columns_NWPii)
        .other          _Z15init_columns_NWPii,@"STO_CUDA_ENTRY STV_DEFAULT"
_Z15init_columns_NWPii:
.text._Z15init_columns_NWPii:
[----:B------:R-:W-:Y:S08]  /*0000*/  LDC R1, c[0x0][0x37c] ;  /* 0x0000df00ff017b82 */ /* 0x000ff00000000800 */
[----:B------:R-:W0:Y:S01]  /*0010*/  LDC R13, c[0x0][0x388] ;  /* 0x0000e200ff0d7b82 */ /* 0x000e220000000800 */
[----:B------:R-:W1:Y:S01]  /*0020*/  S2R R5, SR_TID.Y ;  /* 0x0000000000057919 */ /* 0x000e620000002200 */
[----:B------:R-:W2:Y:S06]  /*0030*/  S2R R7, SR_TID.X ;  /* 0x0000000000077919 */ /* 0x000eac0000002100 */
[----:B------:R-:W1:Y:S08]  /*0040*/  S2UR UR4, SR_CTAID.Y ;  /* 0x00000000000479c3 */ /* 0x000e700000002600 */
[----:B------:R-:W1:Y:S01]  /*0050*/  LDC R0, c[0x0][0x364] ;  /* 0x0000d900ff007b82 */ /* 0x000e620000000800 */
[----:B------:R-:W2:Y:S01]  /*0060*/  LDCU UR6, c[0x0][0x360] ;  /* 0x00006c00ff0677ac */ /* 0x000ea20008000800 */
[----:B0-----:R-:W-:-:S06]  /*0070*/  IABS R11, R13 ;  /* 0x0000000d000b7213 */ /* 0x001fcc0000000000 */
[----:B------:R-:W0:Y:S01]  /*0080*/  S2UR UR5, SR_CTAID.X ;  /* 0x00000000000579c3 */ /* 0x000e220000002500 */
[----:B------:R-:W3:Y:S07]  /*0090*/  I2F.RP R4, R11 ;  /* 0x0000000b00047306 */ /* 0x000eee0000209400 */
[----:B------:R-:W0:Y:S01]  /*00a0*/  LDC R9, c[0x0][0x370] ;  /* 0x0000dc00ff097b82 */ /* 0x000e220000000800 */
[----:B-1----:R-:W-:Y:S01]  /*00b0*/  IMAD R0, R0, UR4, R5 ;  /* 0x0000000400007c24 */ /* 0x002fe2000f8e0205 */
[----:B---3--:R-:W1:Y:S03]  /*00c0*/  MUFU.RCP R4, R4 ;  /* 0x0000000400047308 */ /* 0x008e660000001000 */
[----:B0-----:R-:W-:-:S02]  /*00d0*/  IMAD R0, R0, R9, UR5 ;  /* 0x0000000500007e24 */ /* 0x001fc4000f8e0209 */
[----:B-1----:R-:W-:Y:S02]  /*00e0*/  VIADD R2, R4, 0xffffffe ;  /* 0x0ffffffe04027836 */ /* 0x002fe40000000000 */
[----:B--2---:R-:W-:Y:S02]  /*00f0*/  IMAD R0, R0, UR6, R7 ;  /* 0x0000000600007c24 */ /* 0x004fe4000f8e0207 */
[----:B------:R0:W1:Y:S02]  /*0100*/  F2I.FTZ.U32.TRUNC.NTZ R3, R2 ;  /* 0x0000000200037305 */ /* 0x000064000021f000 */
[----:B0-----:R-:W-:Y:S02]  /*0110*/  HFMA2 R2, -RZ, RZ, 0, 0 ;  /* 0x00000000ff027431 */ /* 0x001fe400000001ff */
[----:B-1----:R-:W-:-:S04]  /*0120*/  IMAD.MOV R4, RZ, RZ, -R3 ;  /* 0x000000ffff047224 */ /* 0x002fc800078e0a03 */
[----:B------:R-:W-:Y:S01]  /*0130*/  IMAD R5, R4, R11, RZ ;  /* 0x0000000b04057224 */ /* 0x000fe200078e02ff */
[----:B------:R-:W-:-:S03]  /*0140*/  IABS R4, R0 ;  /* 0x0000000000047213 */ /* 0x000fc60000000000 */
[----:B------:R-:W-:-:S06]  /*0150*/  IMAD.HI.U32 R3, R3, R5, R2 ;  /* 0x0000000503037227 */ /* 0x000fcc00078e0002 */
[----:B------:R-:W-:-:S04]  /*0160*/  IMAD.HI.U32 R3, R3, R4, RZ ;  /* 0x0000000403037227 */ /* 0x000fc800078e00ff */
[----:B------:R-:W-:-:S04]  /*0170*/  IMAD.MOV R2, RZ, RZ, -R3 ;  /* 0x000000ffff027224 */ /* 0x000fc800078e0a03 */
[----:B------:R-:W-:-:S05]  /*0180*/  IMAD R2, R11, R2, R4 ;  /* 0x000000020b027224 */ /* 0x000fca00078e0204 */
[----:B------:R-:W-:-:S13]  /*0190*/  ISETP.GT.U32.AND P2, PT, R11, R2, PT ;  /* 0x000000020b00720c */ /* 0x000fda0003f44070 */
[-C--:B------:R-:W-:Y:S01]  /*01a0*/  @!P2 IADD3 R2, PT, PT, R2, -R11.reuse, RZ ;  /* 0x8000000b0202a210 */ /* 0x080fe20007ffe0ff */
[----:B------:R-:W-:Y:S01]  /*01b0*/  @!P2 VIADD R3, R3, 0x1 ;  /* 0x000000010303a836 */ /* 0x000fe20000000000 */
[----:B------:R-:W-:Y:S02]  /*01c0*/  ISETP.NE.AND P2, PT, R13, RZ, PT ;  /* 0x000000ff0d00720c */ /* 0x000fe40003f45270 */
[----:B------:R-:W-:Y:S02]  /*01d0*/  ISETP.GE.U32.AND P0, PT, R2, R11, PT ;  /* 0x0000000b0200720c */ /* 0x000fe40003f06070 */
[----:B------:R-:W-:-:S04]  /*01e0*/  LOP3.LUT R2, R0, R13, RZ, 0x3c, !PT ;  /* 0x0000000d00027212 */ /* 0x000fc800078e3cff */
[----:B------:R-:W-:-:S07]  /*01f0*/  ISETP.GE.AND P1, PT, R2, RZ, PT ;  /* 0x000000ff0200720c */ /* 0x000fce0003f26270 */
[----:B------:R-:W-:-:S05]  /*0200*/  @P0 IADD3 R3, PT, PT, R3, 0x1, RZ ;  /* 0x0000000103030810 */ /* 0x000fca0007ffe0ff */
[----:B------:R-:W-:-:S05]  /*0210*/  IMAD.MOV.U32 R4, RZ, RZ, R3 ;  /* 0x000000ffff047224 */ /* 0x000fca00078e0003 */
[----:B------:R-:W-:Y:S02]  /*0220*/  @!P1 IADD3 R4, PT, PT, -R4, RZ, RZ ;  /* 0x000000ff04049210 */ /* 0x000fe40007ffe1ff */
[----:B------:R-:W-:-:S05]  /*0230*/  @!P2 LOP3.LUT R4, RZ, R13, RZ, 0x33, !PT ;  /* 0x0000000dff04a212 */ /* 0x000fca00078e33ff */
[----:B------:R-:W-:-:S05]  /*0240*/  IMAD R13, R4, R13, RZ ;  /* 0x0000000d040d7224 */ /* 0x000fca00078e02ff */
[----:B------:R-:W-:-:S04]  /*0250*/  IADD3 R0, PT, PT, R0, -R13, RZ ;  /* 0x8000000d00007210 */ /* 0x000fc80007ffe0ff */
[----:B------:R-:W-:-:S04]  /*0260*/  ISETP.NE.AND P0, PT, R0, RZ, PT ;  /* 0x000000ff0000720c */ /* 0x000fc80003f05270 */
[----:B------:R-:W-:-:S13]  /*0270*/  ISETP.LT.OR P0, PT, R4, 0x1, P0 ;  /* 0x000000010400780c */ /* 0x000fda0000701670 */
[----:B------:R-:W-:Y:S05]  /*0280*/  @P0 EXIT ;  /* 0x000000000000094d */ /* 0x000fea0003800000 */
[----:B------:R-:W0:Y:S01]  /*0290*/  LDC.64 R2, c[0x0][0x380] ;  /* 0x0000e000ff027b82 */ /* 0x000e220000000a00 */
[----:B------:R-:W1:Y:S01]  /*02a0*/  LDCU.64 UR4, c[0x0][0x358] ;  /* 0x00006b00ff0477ac */ /* 0x000e620008000a00 */
[----:B0-----:R-:W-:-:S05]  /*02b0*/  IMAD.WIDE R2, R13, 0x4, R2 ;  /* 0x000000040d027825 */ /* 0x001fca00078e0202 */
[----:B-1----:R-:W-:Y:S01]  /*02c0*/  STG.E desc[UR4][R2.64], R4 ;  /* 0x0000000402007986 */ /* 0x002fe2000c101904 */
[----:B------:R-:W-:Y:S05]  /*02d0*/  EXIT ;  /* 0x000000000000794d */ /* 0x000fea0003800000 */
.L_x_28:
        /* <DEDUP_REMOVED lines=10> */
.L_x_34:


//--------------------- .text._Z12init_rows_NWPii --------------------------
	.section	.text._Z12init_rows_NWPii,"ax",@progbits
	.align	128
        .global         _Z12init_rows_NWPii
        .type           _Z12init_rows_NWPii,@function
        .size           _Z12init_rows_NWPii,(.L_x_35 - _Z12init_rows_NWPii)
        .other          _Z12init_rows_NWPii,@"STO_CUDA_ENTRY STV_DEFAULT"
_Z12init_rows_NWPii:
.text._Z12init_rows_NWPii:
        /* <DEDUP_REMOVED lines=13> */
[----:B0-----:R-:W-:Y:S01]  /*00d0*/  IMAD R0, R0, R9, UR5 ;  /* 0x0000000500007e24 */ /* 0x001fe2000f8e0209 */
[----:B------:R-:W0:Y:S01]  /*00e0*/  LDCU.64 UR4, c[0x0][0x358] ;  /* 0x00006b00ff0477ac */ /* 0x000e220008000a00 */
[----:B-1----:R-:W-:-:S02]  /*00f0*/  VIADD R2, R4, 0xffffffe ;  /* 0x0ffffffe04027836 */ /* 0x002fc40000000000 */
[----:B--2---:R-:W-:Y:S02]  /*0100*/  IMAD R5, R0, UR6, R7 ;  /* 0x0000000600057c24 */ /* 0x004fe4000f8e0207 */
[----:B------:R1:W2:Y:S03]  /*0110*/  F2I.FTZ.U32.TRUNC.NTZ R3, R2 ;  /* 0x0000000200037305 */ /* 0x0002a6000021f000 */
[----:B------:R-:W-:Y:S01]  /*0120*/  IABS R0, R5 ;  /* 0x0000000500007213 */ /* 0x000fe20000000000 */
[----:B-1----:R-:W-:Y:S02]  /*0130*/  HFMA2 R2, -RZ, RZ, 0, 0 ;  /* 0x00000000ff027431 */ /* 0x002fe400000001ff */
[----:B--2---:R-:W-:-:S04]  /*0140*/  IMAD.MOV R4, RZ, RZ, -R3 ;  /* 0x000000ffff047224 */ /* 0x004fc800078e0a03 */
[----:B------:R-:W-:-:S04]  /*0150*/  IMAD R7, R4, R11, RZ ;  /* 0x0000000b04077224 */ /* 0x000fc800078e02ff */
        /* <DEDUP_REMOVED lines=15> */
[----:B------:R-:W-:-:S04]  /*0250*/  IMAD R6, R7, R6, RZ ;  /* 0x0000000607067224 */ /* 0x000fc800078e02ff */
[----:B------:R-:W-:-:S05]  /*0260*/  IMAD.IADD R9, R5, 0x1, -R6 ;  /* 0x0000000105097824 */ /* 0x000fca00078e0a06 */
[C---:B------:R-:W-:Y:S02]  /*0270*/  ISETP.GE.AND P0, PT, R9.reuse, 0x1, PT ;  /* 0x000000010900780c */ /* 0x040fe40003f06270 */
[----:B------:R-:W-:Y:S02]  /*0280*/  ISETP.NE.AND P1, PT, R9, RZ, PT ;  /* 0x000000ff0900720c */ /* 0x000fe40003f25270 */
[C---:B------:R-:W-:Y:S02]  /*0290*/  ISETP.NE.OR P0, PT, R7.reuse, RZ, !P0 ;  /* 0x000000ff0700720c */ /* 0x040fe40004705670 */
[----:B------:R-:W-:-:S11]  /*02a0*/  ISETP.LT.OR P1, PT, R7, 0x1, P1 ;  /* 0x000000010700780c */ /* 0x000fd60000f21670 */
[----:B------:R-:W1:Y:S02]  /*02b0*/  @!P0 LDC.64 R2, c[0x0][0x380] ;  /* 0x0000e000ff028b82 */ /* 0x000e640000000a00 */
[----:B-1----:R-:W-:-:S05]  /*02c0*/  @!P0 IMAD.WIDE.U32 R2, R9, 0x4, R2 ;  /* 0x0000000409028825 */ /* 0x002fca00078e0002 */
[----:B0-----:R0:W-:Y:S01]  /*02d0*/  @!P0 STG.E desc[UR4][R2.64], R5 ;  /* 0x0000000502008986 */ /* 0x0011e2000c101904 */
[----:B------:R-:W-:Y:S05]  /*02e0*/  @P1 EXIT ;  /* 0x000000000000194d */ /* 0x000fea0003800000 */
[----:B0-----:R-:W0:Y:S02]  /*02f0*/  LDC.64 R2, c[0x0][0x380] ;  /* 0x0000e000ff027b82 */ /* 0x001e240000000a00 */
[----:B0-----:R-:W-:-:S05]  /*0300*/  IMAD.WIDE R2, R6, 0x4, R2 ;  /* 0x0000000406027825 */ /* 0x001fca00078e0202 */
[----:B------:R-:W-:Y:S01]  /*0310*/  STG.E desc[UR4][R2.64], R7 ;  /* 0x0000000702007986 */ /* 0x000fe2000c101904 */
[----:B------:R-:W-:Y:S05]  /*0320*/  EXIT ;  /* 0x000000000000794d */ /* 0x000fea0003800000 */
.L_x_29:
        /* <DEDUP_REMOVED lines=13> */
.L_x_35:


//--------------------- .nv.shared.reserved.0     --------------------------
	.section	.nv.shared.reserved.0,"aw",@nobits
	.weak		__nv_reservedSMEM_offset_0_alias
	.size		__nv_reservedSMEM_offset_0_alias, 0, 64
	.other		__nv_reservedSMEM_offset_0_alias,@"STO_CUDA_RESERVED_SHARED STV_DEFAULT"
__nv_reservedSMEM_offset_0_alias:
	.zero		0
	.zero		64


//--------------------- .nv.constant0._Z6KernelPiS_S_ --------------------------
	.section	.nv.constant0._Z6KernelPiS_S_,"a",@progbits
	.sectionflags	@""
	.align	4
.nv.constant0._Z6KernelPiS_S_:
	.zero		920


//--------------------- .nv.constant0._Z7StartSWPcS_iPiii --------------------------
	.section	.nv.constant0._Z7StartSWPcS_iPiii,"a",@progbits
	.sectionflags	@""
	.align	4
.nv.constant0._Z7StartSWPcS_iPiii:
	.zero		936


//--------------------- .nv.constant0._Z7init_SMPii --------------------------
	.section	.nv.constant0._Z7init_SMPii,"a",@progbits
	.sectionflags	@""
	.align	4
.nv.constant0._Z7init_SMPii:
	.zero		908


//--------------------- .nv.constant0._Z7StartNWPcS_iPiii --------------------------
	.section	.nv.constant0._Z7StartNWPcS_iPiii,"a",@progbits
	.sectionflags	@""
	.align	4
.nv.constant0._Z7StartNWPcS_iPiii:
	.zero		936


//--------------------- .nv.constant0._Z15init_columns_NWPii --------------------------
	.section	.nv.constant0._Z15init_columns_NWPii,"a",@progbits
	.sectionflags	@""
	.align	4
.nv.constant0._Z15init_columns_NWPii:
	.zero		908


//--------------------- .nv.constant0._Z12init_rows_NWPii --------------------------
	.section	.nv.constant0._Z12init_rows_NWPii,"a",@progbits
	.sectionflags	@""
	.align	4
.nv.constant0._Z12init_rows_NWPii:
	.zero		908


//--------------------- SYMBOLS --------------------------

	.type		.nv.reservedSmem.offset0,@object
	.size		.nv.reservedSmem.offset0,0x4
